def matmul_kernel(
    a_ptr,
    b_ptr,
    c_ptr,
    M,
    N,
    K,
    stride_am,
    stride_ak,
    stride_bk,
    stride_bn,
    stride_cm,
    stride_cn,
    BLOCK_M: tl.constexpr,
    BLOCK_N: tl.constexpr,
    BLOCK_K: tl.constexpr,
    GROUP_M: tl.constexpr,
):
    pid = tl.program_id(axis=0)
    num_pid_m = tl.cdiv(M, BLOCK_M)
    num_pid_n = tl.cdiv(N, BLOCK_N)
    num_pid_in_group = GROUP_M * num_pid_n
    group_id = pid // num_pid_in_group
    first_pid_m = group_id * GROUP_M
    group_size_m = min(num_pid_m - first_pid_m, GROUP_M)
    pid_m = first_pid_m + ((pid % num_pid_in_group) % group_size_m)
    pid_n = (pid % num_pid_in_group) // group_size_m

    offs_am = (pid_m * BLOCK_M + tl.arange(0, BLOCK_M)) % M
    offs_bn = (pid_n * BLOCK_N + tl.arange(0, BLOCK_N)) % N
    offs_k = tl.arange(0, BLOCK_K)
    a_ptrs = a_ptr + offs_am[:, None] * stride_am + offs_k[None, :] * stride_ak
    b_ptrs = b_ptr + offs_k[:, None] * stride_bk + offs_bn[None, :] * stride_bn

    acc = tl.zeros((BLOCK_M, BLOCK_N), dtype=tl.float32)
    for kk in range(0, tl.cdiv(K, BLOCK_K)):
        a = tl.load(a_ptrs, mask=offs_k[None, :] < K - kk * BLOCK_K, other=0.0)
        b = tl.load(b_ptrs, mask=offs_k[:, None] < K - kk * BLOCK_K, other=0.0)
        acc = tl.dot(a, b, acc)
        a_ptrs += BLOCK_K * stride_ak
        b_ptrs += BLOCK_K * stride_bk

    c = acc.to(c_ptr.dtype.element_ty)
    offs_cm = pid_m * BLOCK_M + tl.arange(0, BLOCK_M)
    offs_cn = pid_n * BLOCK_N + tl.arange(0, BLOCK_N)
    c_ptrs = c_ptr + offs_cm[:, None] * stride_cm + offs_cn[None, :] * stride_cn
    mask = (offs_cm[:, None] < M) & (offs_cn[None, :] < N)
    tl.store(c_ptrs, c, mask=mask)

# config = {"BLOCK_K": 64, "BLOCK_M": 32, "BLOCK_N": 32, "GROUP_M": 8, "arch": "sm_100", "dtype": "fp16", "num_ctas": 1, "num_stages": 3, "num_warps": 4}
# arch = sm_100


// ===== COMPILED SASS (sm_100a) =====

	.target	sm_100a

	.elftype	@"ET_EXEC"


//--------------------- .note.nv.tkinfo           --------------------------
	.section	.note.nv.tkinfo,"",@"SHT_NOTE"
	.sectionflags	@"SHF_NOTE_NV_TKINFO"
	.tkinfo
        /*0018*/ 	.word	0x00000081
        /*0030*/ 	.string	""
        /*0030*/ 	.string	"ptxas-blackwell"
        /*0030*/ 	.string	"Cuda compilation tools, release 12.9, V12.9.86"
        /*0030*/ 	.string	"Build cuda_12.9.r12.9/compiler.36037853_0"
        /*0030*/ 	.string	"-v  -suppress-debug-info  -lineinfo  -arch sm_100a "



//--------------------- .note.nv.cuver            --------------------------
	.section	.note.nv.cuver,"",@"SHT_NOTE"
	.sectionflags	@"SHF_NOTE_NV_CUVER"
        /*0018*/ 	.short	0x0001
        /*001a*/ 	.short	0x0064
        /*001c*/ 	.short	0x0001
        /*001e*/ 	.short	0x0000
        /*0020*/ 	.short	0x0001
        /*0022*/ 	.short	0x0000


//--------------------- .nv.info                  --------------------------
	.section	.nv.info,"",@"SHT_CUDA_INFO"
	.align	4


	//----- nvinfo : EIATTR_REGCOUNT
	.align		4
        /*0000*/ 	.byte	0x04, 0x2f
        /*0002*/ 	.short	(.L_1 - .L_0)
	.align		4
.L_0:
        /*0004*/ 	.word	index@(matmul_kernel)
        /*0008*/ 	.word	0x0000007f


	//----- nvinfo : EIATTR_FRAME_SIZE
	.align		4
.L_1:
        /*000c*/ 	.byte	0x04, 0x11
        /*000e*/ 	.short	(.L_3 - .L_2)
	.align		4
.L_2:
        /*0010*/ 	.word	index@(matmul_kernel)
        /*0014*/ 	.word	0x00000000


	//----- nvinfo : EIATTR_MIN_STACK_SIZE
	.align		4
.L_3:
        /*0018*/ 	.byte	0x04, 0x12
        /*001a*/ 	.short	(.L_5 - .L_4)
	.align		4
.L_4:
        /*001c*/ 	.word	index@(matmul_kernel)
        /*0020*/ 	.word	0x00000000
.L_5:


//--------------------- .nv.info.matmul_kernel    --------------------------
	.section	.nv.info.matmul_kernel,"",@"SHT_CUDA_INFO"
	.sectionflags	@""
	.align	4


	//----- nvinfo : EIATTR_CUDA_API_VERSION
	.align		4
        /*0000*/ 	.byte	0x04, 0x37
        /*0002*/ 	.short	(.L_7 - .L_6)
.L_6:
        /*0004*/ 	.word	0x00000081


	//----- nvinfo : EIATTR_KPARAM_INFO
	.align		4
.L_7:
        /*0008*/ 	.byte	0x04, 0x17
        /*000a*/ 	.short	(.L_9 - .L_8)
.L_8:
        /*000c*/ 	.word	0x00000000
        /*0010*/ 	.short	0x000d
        /*0012*/ 	.short	0x0048
        /*0014*/ 	.byte	0x00, 0xf4, 0x21, 0x00


	//----- nvinfo : EIATTR_KPARAM_INFO
	.align		4
.L_9:
        /*0018*/ 	.byte	0x04, 0x17
        /*001a*/ 	.short	(.L_11 - .L_10)
.L_10:
        /*001c*/ 	.word	0x00000000
        /*0020*/ 	.short	0x000c
        /*0022*/ 	.short	0x0040
        /*0024*/ 	.byte	0x00, 0xf4, 0x21, 0x00


	//----- nvinfo : EIATTR_KPARAM_INFO
	.align		4
.L_11:
        /*0028*/ 	.byte	0x04, 0x17
        /*002a*/ 	.short	(.L_13 - .L_12)
.L_12:
        /*002c*/ 	.word	0x00000000
        /*0030*/ 	.short	0x000b
        /*0032*/ 	.short	0x0038
        /*0034*/ 	.byte	0x00, 0xf0, 0x11, 0x00


	//----- nvinfo : EIATTR_KPARAM_INFO
	.align		4
.L_13:
        /*0038*/ 	.byte	0x04, 0x17
        /*003a*/ 	.short	(.L_15 - .L_14)
.L_14:
        /*003c*/ 	.word	0x00000000
        /*0040*/ 	.short	0x000a
        /*0042*/ 	.short	0x0034
        /*0044*/ 	.byte	0x00, 0xf0, 0x11, 0x00


	//----- nvinfo : EIATTR_KPARAM_INFO
	.align		4
.L_15:
        /*0048*/ 	.byte	0x04, 0x17
        /*004a*/ 	.short	(.L_17 - .L_16)
.L_16:
        /*004c*/ 	.word	0x00000000
        /*0050*/ 	.short	0x0009
        /*0052*/ 	.short	0x0030
        /*0054*/ 	.byte	0x00, 0xf0, 0x11, 0x00


	//----- nvinfo : EIATTR_KPARAM_INFO
	.align		4
.L_17:
        /*0058*/ 	.byte	0x04, 0x17
        /*005a*/ 	.short	(.L_19 - .L_18)
.L_18:
        /*005c*/ 	.word	0x00000000
        /*0060*/ 	.short	0x0008
        /*0062*/ 	.short	0x002c
        /*0064*/ 	.byte	0x00, 0xf0, 0x11, 0x00


	//----- nvinfo : EIATTR_KPARAM_INFO
	.align		4
.L_19:
        /*0068*/ 	.byte	0x04, 0x17
        /*006a*/ 	.short	(.L_21 - .L_20)
.L_20:
        /*006c*/ 	.word	0x00000000
        /*0070*/ 	.short	0x0007
        /*0072*/ 	.short	0x0028
        /*0074*/ 	.byte	0x00, 0xf0, 0x11, 0x00


	//----- nvinfo : EIATTR_KPARAM_INFO
	.align		4
.L_21:
        /*0078*/ 	.byte	0x04, 0x17
        /*007a*/ 	.short	(.L_23 - .L_22)
.L_22:
        /*007c*/ 	.word	0x00000000
        /*0080*/ 	.short	0x0006
        /*0082*/ 	.short	0x0024
        /*0084*/ 	.byte	0x00, 0xf0, 0x11, 0x00


	//----- nvinfo : EIATTR_KPARAM_INFO
	.align		4
.L_23:
        /*0088*/ 	.byte	0x04, 0x17
        /*008a*/ 	.short	(.L_25 - .L_24)
.L_24:
        /*008c*/ 	.word	0x00000000
        /*0090*/ 	.short	0x0005
        /*0092*/ 	.short	0x0020
        /*0094*/ 	.byte	0x00, 0xf0, 0x11, 0x00


	//----- nvinfo : EIATTR_KPARAM_INFO
	.align		4
.L_25:
        /*0098*/ 	.byte	0x04, 0x17
        /*009a*/ 	.short	(.L_27 - .L_26)
.L_26:
        /*009c*/ 	.word	0x00000000
        /*00a0*/ 	.short	0x0004
        /*00a2*/ 	.short	0x001c
        /*00a4*/ 	.byte	0x00, 0xf0, 0x11, 0x00


	//----- nvinfo : EIATTR_KPARAM_INFO
	.align		4
.L_27:
        /*00a8*/ 	.byte	0x04, 0x17
        /*00aa*/ 	.short	(.L_29 - .L_28)
.L_28:
        /*00ac*/ 	.word	0x00000000
        /*00b0*/ 	.short	0x0003
        /*00b2*/ 	.short	0x0018
        /*00b4*/ 	.byte	0x00, 0xf0, 0x11, 0x00


	//----- nvinfo : EIATTR_KPARAM_INFO
	.align		4
.L_29:
        /*00b8*/ 	.byte	0x04, 0x17
        /*00ba*/ 	.short	(.L_31 - .L_30)
.L_30:
        /*00bc*/ 	.word	0x00000000
        /*00c0*/ 	.short	0x0002
        /*00c2*/ 	.short	0x0010
        /*00c4*/ 	.byte	0x00, 0xf4, 0x21, 0x00


	//----- nvinfo : EIATTR_KPARAM_INFO
	.align		4
.L_31:
        /*00c8*/ 	.byte	0x04, 0x17
        /*00ca*/ 	.short	(.L_33 - .L_32)
.L_32:
        /*00cc*/ 	.word	0x00000000
        /*00d0*/ 	.short	0x0001
        /*00d2*/ 	.short	0x0008
        /*00d4*/ 	.byte	0x00, 0xf4, 0x21, 0x00


	//----- nvinfo : EIATTR_KPARAM_INFO
	.align		4
.L_33:
        /*00d8*/ 	.byte	0x04, 0x17
        /*00da*/ 	.short	(.L_35 - .L_34)
.L_34:
        /*00dc*/ 	.word	0x00000000
        /*00e0*/ 	.short	0x0000
        /*00e2*/ 	.short	0x0000
        /*00e4*/ 	.byte	0x00, 0xf4, 0x21, 0x00


	//----- nvinfo : EIATTR_SPARSE_MMA_MASK
	.align		4
.L_35:
        /*00e8*/ 	.byte	0x03, 0x50
        /*00ea*/ 	.short	0x0000


	//----- nvinfo : EIATTR_MAXREG_COUNT
	.align		4
        /*00ec*/ 	.byte	0x03, 0x1b
        /*00ee*/ 	.short	0x00ff


	//----- nvinfo : EIATTR_NUM_BARRIERS
	.align		4
        /*00f0*/ 	.byte	0x02, 0x4c
        /*00f2*/ 	.byte	0x01
	.zero		1


	//----- nvinfo : EIATTR_VRC_CTA_INIT_COUNT
	.align		4
        /*00f4*/ 	.byte	0x02, 0x4a
	.zero		1
	.zero		1


	//----- nvinfo : EIATTR_EXIT_INSTR_OFFSETS
	.align		4
        /*00f8*/ 	.byte	0x04, 0x1c
        /*00fa*/ 	.short	(.L_37 - .L_36)


	//   ....[0]....
.L_36:
        /*00fc*/ 	.word	0x00002df0


	//   ....[1]....
        /*0100*/ 	.word	0x00002e20


	//----- nvinfo : EIATTR_REQNTID
	.align		4
.L_37:
        /*0104*/ 	.byte	0x04, 0x10
        /*0106*/ 	.short	(.L_39 - .L_38)
.L_38:
        /*0108*/ 	.word	0x00000080
        /*010c*/ 	.word	0x00000001
        /*0110*/ 	.word	0x00000001


	//----- nvinfo : EIATTR_CBANK_PARAM_SIZE
	.align		4
.L_39:
        /*0114*/ 	.byte	0x03, 0x19
        /*0116*/ 	.short	0x0050


	//----- nvinfo : EIATTR_PARAM_CBANK
	.align		4
        /*0118*/ 	.byte	0x04, 0x0a
        /*011a*/ 	.short	(.L_41 - .L_40)
	.align		4
.L_40:
        /*011c*/ 	.word	index@(.nv.constant0.matmul_kernel)
        /*0120*/ 	.short	0x0380
        /*0122*/ 	.short	0x0050


	//----- nvinfo : EIATTR_SW_WAR
	.align		4
.L_41:
        /*0124*/ 	.byte	0x04, 0x36
        /*0126*/ 	.short	(.L_43 - .L_42)
.L_42:
        /*0128*/ 	.word	0x00000008
.L_43:


//--------------------- .nv.compat                --------------------------
	.section	.nv.compat,"",@"SHT_CUDA_COMPAT_INFO"
	.align	4
        /*0000*/ 	.byte	0x02, 0x02, 0x01, 0x00, 0x02, 0x05, 0x05, 0x00, 0x02, 0x03, 0x00, 0x00, 0x02, 0x06, 0x01, 0x00


//--------------------- .nv.callgraph             --------------------------
	.section	.nv.callgraph,"",@"SHT_CUDA_CALLGRAPH"
	.align	4
	.sectionentsize	8
	.align		4
        /*0000*/ 	.word	0x00000000
	.align		4
        /*0004*/ 	.word	0xffffffff
	.align		4
        /*0008*/ 	.word	0x00000000
	.align		4
        /*000c*/ 	.word	0xfffffffe
	.align		4
        /*0010*/ 	.word	0x00000000
	.align		4
        /*0014*/ 	.word	0xfffffffd
	.align		4
        /*0018*/ 	.word	0x00000000
	.align		4
        /*001c*/ 	.word	0xfffffffc


//--------------------- .text.matmul_kernel       --------------------------
	.section	.text.matmul_kernel,"ax",@progbits
	.align	128
        .global         matmul_kernel
        .type           matmul_kernel,@function
        .size           matmul_kernel,(.L_x_3 - matmul_kernel)
        .other          matmul_kernel,@"STO_CUDA_ENTRY STV_DEFAULT"
matmul_kernel:
.text.matmul_kernel:
[----:B------:R-:W0:Y:S08]  /*0000*/  LDC R1, c[0x0][0x37c] ;  /* 0x0000df00ff017b82 */ /* 0x000e300000000800 */
[----:B------:R-:W1:Y:S01]  /*0010*/  LDC.64 R14, c[0x0][0x398] ;  /* 0x0000e600ff0e7b82 */ /* 0x000e620000000a00 */
[----:B------:R-:W2:Y:S01]  /*0020*/  S2R R5, SR_CTAID.X ;  /* 0x0000000000057919 */ /* 0x000ea20000002500 */
[----:B------:R-:W-:Y:S01]  /*0030*/  UMOV UR4, 0x400 ;  /* 0x0000040000047882 */ /* 0x000fe20000000000 */
[----:B------:R-:W3:Y:S05]  /*0040*/  LDCU.64 UR6, c[0x0][0x358] ;  /* 0x00006b00ff0677ac */ /* 0x000eea0008000a00 */
[----:B------:R-:W4:Y:S08]  /*0050*/  LDC R19, c[0x0][0x3a0] ;  /* 0x0000e800ff137b82 */ /* 0x000f300000000800 */
[----:B------:R-:W5:Y:S01]  /*0060*/  S2UR UR5, SR_CgaCtaId ;  /* 0x00000000000579c3 */ /* 0x000f620000008800 */
[----:B-1----:R-:W-:-:S05]  /*0070*/  VIADD R0, R15, 0x1f ;  /* 0x0000001f0f007836 */ /* 0x002fca0000000000 */
[----:B------:R-:W-:Y:S01]  /*0080*/  SHF.R.S32.HI R3, RZ, 0x1f, R0 ;  /* 0x0000001fff037819 */ /* 0x000fe20000011400 */
[----:B----4-:R-:W-:-:S03]  /*0090*/  VIADD R19, R19, 0x3f ;  /* 0x0000003f13137836 */ /* 0x010fc60000000000 */
[----:B------:R-:W-:Y:S02]  /*00a0*/  LEA.HI R3, R3, R0, RZ, 0x5 ;  /* 0x0000000003037211 */ /* 0x000fe400078f28ff */
[----:B--2---:R-:W-:Y:S02]  /*00b0*/  IABS R8, R5 ;  /* 0x0000000500087213 */ /* 0x004fe40000000000 */
[----:B------:R-:W-:Y:S01]  /*00c0*/  SHF.R.S32.HI R3, RZ, 0x5, R3 ;  /* 0x00000005ff037819 */ /* 0x000fe20000011403 */
[----:B-----5:R-:W-:-:S04]  /*00d0*/  ULEA UR4, UR5, UR4, 0x18 ;  /* 0x0000000405047291 */ /* 0x020fc8000f8ec0ff */
[----:B------:R-:W-:-:S05]  /*00e0*/  IMAD.SHL.U32 R4, R3, 0x8, RZ ;  /* 0x0000000803047824 */ /* 0x000fca00078e00ff */
[-C--:B------:R-:W-:Y:S02]  /*00f0*/  IABS R7, R4.reuse ;  /* 0x0000000400077213 */ /* 0x080fe40000000000 */
[----:B------:R-:W-:Y:S02]  /*0100*/  IABS R10, R4 ;  /* 0x00000004000a7213 */ /* 0x000fe40000000000 */
[----:B------:R-:W1:Y:S08]  /*0110*/  I2F.RP R0, R7 ;  /* 0x0000000700007306 */ /* 0x000e700000209400 */
[----:B-1----:R-:W1:Y:S02]  /*0120*/  MUFU.RCP R0, R0 ;  /* 0x0000000000007308 */ /* 0x002e640000001000 */
[----:B-1----:R-:W-:-:S02]  /*0130*/  VIADD R2, R0, 0xffffffe ;  /* 0x0ffffffe00027836 */ /* 0x002fc40000000000 */
[----:B------:R-:W-:-:S04]  /*0140*/  IMAD.MOV R0, RZ, RZ, -R10 ;  /* 0x000000ffff007224 */ /* 0x000fc800078e0a0a */
[----:B------:R1:W2:Y:S02]  /*0150*/  F2I.FTZ.U32.TRUNC.NTZ R3, R2 ;  /* 0x0000000200037305 */ /* 0x0002a4000021f000 */
[----:B-1----:R-:W-:Y:S02]  /*0160*/  IMAD.MOV.U32 R2, RZ, RZ, RZ ;  /* 0x000000ffff027224 */ /* 0x002fe400078e00ff */
[----:B--2---:R-:W-:-:S04]  /*0170*/  IMAD.MOV R6, RZ, RZ, -R3 ;  /* 0x000000ffff067224 */ /* 0x004fc800078e0a03 */
[----:B------:R-:W-:Y:S02]  /*0180*/  IMAD R9, R6, R7, RZ ;  /* 0x0000000706097224 */ /* 0x000fe400078e02ff */
[----:B------:R-:W-:Y:S02]  /*0190*/  IMAD.MOV.U32 R6, RZ, RZ, R8 ;  /* 0x000000ffff067224 */ /* 0x000fe400078e0008 */
[----:B------:R-:W-:-:S06]  /*01a0*/  IMAD.HI.U32 R3, R3, R9, R2 ;  /* 0x0000000903037227 */ /* 0x000fcc00078e0002 */
[----:B------:R-:W-:-:S04]  /*01b0*/  IMAD.HI.U32 R3, R3, R6, RZ ;  /* 0x0000000603037227 */ /* 0x000fc800078e00ff */
[----:B------:R-:W-:-:S05]  /*01c0*/  IMAD R0, R3, R0, R6 ;  /* 0x0000000003007224 */ /* 0x000fca00078e0206 */
[----:B------:R-:W-:-:S13]  /*01d0*/  ISETP.GT.U32.AND P1, PT, R7, R0, PT ;  /* 0x000000000700720c */ /* 0x000fda0003f24070 */
[----:B------:R-:W-:Y:S02]  /*01e0*/  @!P1 IMAD.IADD R0, R0, 0x1, -R7 ;  /* 0x0000000100009824 */ /* 0x000fe400078e0a07 */
[----:B------:R-:W-:Y:S01]  /*01f0*/  @!P1 VIADD R3, R3, 0x1 ;  /* 0x0000000103039836 */ /* 0x000fe20000000000 */
[----:B------:R-:W-:Y:S02]  /*0200*/  ISETP.NE.AND P1, PT, R4, RZ, PT ;  /* 0x000000ff0400720c */ /* 0x000fe40003f25270 */
[----:B------:R-:W-:Y:S02]  /*0210*/  ISETP.GE.U32.AND P0, PT, R0, R7, PT ;  /* 0x000000070000720c */ /* 0x000fe40003f06070 */
[----:B------:R-:W-:-:S04]  /*0220*/  LOP3.LUT R0, R5, R4, RZ, 0x3c, !PT ;  /* 0x0000000405007212 */ /* 0x000fc800078e3cff */
[----:B------:R-:W-:Y:S01]  /*0230*/  ISETP.GE.AND P2, PT, R0, RZ, PT ;  /* 0x000000ff0000720c */ /* 0x000fe20003f46270 */
[----:B------:R-:W-:-:S06]  /*0240*/  VIADD R0, R14, 0x1f ;  /* 0x0000001f0e007836 */ /* 0x000fcc0000000000 */
[----:B------:R-:W-:-:S04]  /*0250*/  @P0 VIADD R3, R3, 0x1 ;  /* 0x0000000103030836 */ /* 0x000fc80000000000 */
[----:B------:R-:W-:Y:S01]  /*0260*/  IMAD.MOV.U32 R2, RZ, RZ, R3 ;  /* 0x000000ffff027224 */ /* 0x000fe200078e0003 */
[----:B------:R-:W-:-:S03]  /*0270*/  SHF.R.S32.HI R3, RZ, 0x1f, R0 ;  /* 0x0000001fff037819 */ /* 0x000fc60000011400 */
[----:B------:R-:W-:Y:S01]  /*0280*/  @!P2 IMAD.MOV R2, RZ, RZ, -R2 ;  /* 0x000000ffff02a224 */ /* 0x000fe200078e0a02 */
[----:B------:R-:W-:Y:S02]  /*0290*/  @!P1 LOP3.LUT R2, RZ, R4, RZ, 0x33, !PT ;  /* 0x00000004ff029212 */ /* 0x000fe400078e33ff */
[----:B------:R-:W-:-:S03]  /*02a0*/  LEA.HI R3, R3, R0, RZ, 0x5 ;  /* 0x0000000003037211 */ /* 0x000fc600078f28ff */
[----:B------:R-:W-:Y:S02]  /*02b0*/  IMAD.SHL.U32 R6, R2, 0x8, RZ ;  /* 0x0000000802067824 */ /* 0x000fe400078e00ff */
[----:B------:R-:W-:-:S03]  /*02c0*/  IMAD.MOV R2, RZ, RZ, -R2 ;  /* 0x000000ffff027224 */ /* 0x000fc600078e0a02 */
[----:B------:R-:W-:Y:S01]  /*02d0*/  LEA.HI.SX32 R3, R3, -R6, 0x1b ;  /* 0x8000000603037211 */ /* 0x000fe200078fdaff */
[----:B------:R-:W-:-:S03]  /*02e0*/  IMAD R4, R4, R2, R5 ;  /* 0x0000000204047224 */ /* 0x000fc600078e0205 */
[----:B------:R-:W-:Y:S02]  /*02f0*/  VIMNMX R11, PT, PT, R3, 0x8, PT ;  /* 0x00000008030b7848 */ /* 0x000fe40003fe0100 */
[----:B------:R-:W-:Y:S02]  /*0300*/  IABS R9, R4 ;  /* 0x0000000400097213 */ /* 0x000fe40000000000 */
[----:B------:R-:W-:-:S04]  /*0310*/  IABS R7, R11 ;  /* 0x0000000b00077213 */ /* 0x000fc80000000000 */
[----:B------:R-:W1:Y:S08]  /*0320*/  I2F.RP R0, R7 ;  /* 0x0000000700007306 */ /* 0x000e700000209400 */
[----:B-1----:R-:W1:Y:S02]  /*0330*/  MUFU.RCP R0, R0 ;  /* 0x0000000000007308 */ /* 0x002e640000001000 */
[----:B-1----:R-:W-:-:S06]  /*0340*/  VIADD R3, R0, 0xffffffe ;  /* 0x0ffffffe00037836 */ /* 0x002fcc0000000000 */
[----:B------:R-:W1:Y:S02]  /*0350*/  F2I.FTZ.U32.TRUNC.NTZ R3, R3 ;  /* 0x0000000300037305 */ /* 0x000e64000021f000 */
[----:B-1----:R-:W-:-:S04]  /*0360*/  IMAD.MOV R8, RZ, RZ, -R3 ;  /* 0x000000ffff087224 */ /* 0x002fc800078e0a03 */
[----:B------:R-:W-:Y:S01]  /*0370*/  IMAD.MOV.U32 R2, RZ, RZ, R8 ;  /* 0x000000ffff027224 */ /* 0x000fe200078e0008 */
[----:B------:R-:W-:-:S03]  /*0380*/  IABS R8, R11 ;  /* 0x0000000b00087213 */ /* 0x000fc60000000000 */
[----:B------:R-:W-:Y:S02]  /*0390*/  IMAD R5, R2, R7, RZ ;  /* 0x0000000702057224 */ /* 0x000fe400078e02ff */
[----:B------:R-:W-:Y:S02]  /*03a0*/  IMAD.MOV.U32 R2, RZ, RZ, RZ ;  /* 0x000000ffff027224 */ /* 0x000fe400078e00ff */
[----:B------:R-:W-:Y:S02]  /*03b0*/  IMAD.MOV R0, RZ, RZ, -R8 ;  /* 0x000000ffff007224 */ /* 0x000fe400078e0a08 */
[----:B------:R-:W-:Y:S01]  /*03c0*/  IMAD.HI.U32 R2, R3, R5, R2 ;  /* 0x0000000503027227 */ /* 0x000fe200078e0002 */
[----:B------:R-:W-:-:S04]  /*03d0*/  LOP3.LUT R3, R4, R11, RZ, 0x3c, !PT ;  /* 0x0000000b04037212 */ /* 0x000fc800078e3cff */
[----:B------:R-:W-:Y:S01]  /*03e0*/  ISETP.GE.AND P2, PT, R3, RZ, PT ;  /* 0x000000ff0300720c */ /* 0x000fe20003f46270 */
[----:B------:R-:W-:-:S04]  /*03f0*/  IMAD.HI.U32 R2, R2, R9, RZ ;  /* 0x0000000902027227 */ /* 0x000fc800078e00ff */
[----:B------:R-:W-:-:S05]  /*0400*/  IMAD R0, R2, R0, R9 ;  /* 0x0000000002007224 */ /* 0x000fca00078e0209 */
[----:B------:R-:W-:-:S13]  /*0410*/  ISETP.GT.U32.AND P1, PT, R7, R0, PT ;  /* 0x000000000700720c */ /* 0x000fda0003f24070 */
[----:B------:R-:W-:Y:S02]  /*0420*/  @!P1 IMAD.IADD R0, R0, 0x1, -R7 ;  /* 0x0000000100009824 */ /* 0x000fe400078e0a07 */
[----:B------:R-:W-:Y:S01]  /*0430*/  @!P1 VIADD R2, R2, 0x1 ;  /* 0x0000000102029836 */ /* 0x000fe20000000000 */
[----:B------:R-:W-:Y:S02]  /*0440*/  ISETP.NE.AND P1, PT, R11, RZ, PT ;  /* 0x000000ff0b00720c */ /* 0x000fe40003f25270 */
[----:B------:R-:W-:Y:S02]  /*0450*/  ISETP.GE.U32.AND P0, PT, R0, R7, PT ;  /* 0x000000070000720c */ /* 0x000fe40003f06070 */
[----:B------:R-:W1:Y:S11]  /*0460*/  S2R R0, SR_TID.X ;  /* 0x0000000000007919 */ /* 0x000e760000002100 */
[----:B------:R-:W-:-:S04]  /*0470*/  @P0 VIADD R2, R2, 0x1 ;  /* 0x0000000102020836 */ /* 0x000fc80000000000 */
[----:B------:R-:W-:-:S04]  /*0480*/  IMAD.MOV.U32 R7, RZ, RZ, R2 ;  /* 0x000000ffff077224 */ /* 0x000fc800078e0002 */
[----:B------:R-:W-:Y:S01]  /*0490*/  @!P2 IMAD.MOV R7, RZ, RZ, -R7 ;  /* 0x000000ffff07a224 */ /* 0x000fe200078e0a07 */
[----:B------:R-:W-:Y:S02]  /*04a0*/  @!P1 LOP3.LUT R7, RZ, R11, RZ, 0x33, !PT ;  /* 0x0000000bff079212 */ /* 0x000fe400078e33ff */
[----:B------:R-:W-:-:S03]  /*04b0*/  ISETP.GT.AND P1, PT, R19, 0x3f, PT ;  /* 0x0000003f1300780c */ /* 0x000fc60003f24270 */
[----:B------:R-:W-:Y:S02]  /*04c0*/  IMAD.MOV R2, RZ, RZ, -R7 ;  /* 0x000000ffff027224 */ /* 0x000fe400078e0a07 */
[----:B------:R-:W-:Y:S02]  /*04d0*/  IMAD.SHL.U32 R7, R7, 0x20, RZ ;  /* 0x0000002007077824 */ /* 0x000fe400078e00ff */
[----:B------:R-:W-:Y:S01]  /*04e0*/  IMAD R2, R11, R2, R4 ;  /* 0x000000020b027224 */ /* 0x000fe200078e0204 */
[----:B-1----:R-:W-:-:S03]  /*04f0*/  LOP3.LUT R3, R0, 0x1f, RZ, 0xc0, !PT ;  /* 0x0000001f00037812 */ /* 0x002fc600078ec0ff */
[----:B------:R-:W-:Y:S01]  /*0500*/  IMAD.IADD R2, R6, 0x1, R2 ;  /* 0x0000000106027824 */ /* 0x000fe200078e0202 */
[----:B------:R-:W-:Y:S01]  /*0510*/  SHF.R.U32.HI R4, RZ, 0x5, R0 ;  /* 0x00000005ff047819 */ /* 0x000fe20000011600 */
[C---:B------:R-:W-:Y:S01]  /*0520*/  @!P1 IMAD.SHL.U32 R5, R0.reuse, 0x2, RZ ;  /* 0x0000000200059824 */ /* 0x040fe200078e00ff */
[----:B------:R-:W-:Y:S01]  /*0530*/  LOP3.LUT P0, RZ, R0, 0x40, RZ, 0xc0, !PT ;  /* 0x0000004000ff7812 */ /* 0x000fe2000780c0ff */
[----:B------:R-:W-:Y:S01]  /*0540*/  IMAD R2, R2, 0x20, R3 ;  /* 0x0000002002027824 */ /* 0x000fe200078e0203 */
[C---:B------:R-:W-:Y:S01]  /*0550*/  LEA.HI R3, R0.reuse, 0x1c, RZ, 0x1b ;  /* 0x0000001c00037811 */ /* 0x040fe200078fd8ff */
[----:B------:R-:W-:Y:S01]  /*0560*/  @!P1 IMAD.SHL.U32 R6, R0, 0x8, RZ ;  /* 0x0000000800069824 */ /* 0x000fe200078e00ff */
[----:B------:R-:W-:Y:S02]  /*0570*/  SGXT.U32 R4, R4, 0x2 ;  /* 0x000000020404781a */ /* 0x000fe40000000000 */
[----:B------:R-:W-:Y:S02]  /*0580*/  @!P1 CS2R R40, SRZ ;  /* 0x0000000000289805 */ /* 0x000fe4000001ff00 */
[----:B------:R-:W-:Y:S01]  /*0590*/  @!P1 CS2R R42, SRZ ;  /* 0x00000000002a9805 */ /* 0x000fe2000001ff00 */
[----:B0--3--:R-:W-:Y:S06]  /*05a0*/  @!P1 BRA `(.L_x_0) ;  /* 0x0000002000b89947 */ /* 0x009fec0003800000 */
[----:B------:R-:W-:Y:S01]  /*05b0*/  IABS R21, R14 ;  /* 0x0000000e00157213 */ /* 0x000fe20000000000 */
[----:B------:R-:W0:Y:S01]  /*05c0*/  LDCU UR5, c[0x0][0x3a4] ;  /* 0x00007480ff0577ac */ /* 0x000e220008000800 */
[----:B------:R-:W-:Y:S01]  /*05d0*/  IABS R13, R15 ;  /* 0x0000000f000d7213 */ /* 0x000fe20000000000 */
[----:B------:R-:W1:Y:S01]  /*05e0*/  LDC R95, c[0x0][0x3ac] ;  /* 0x0000eb00ff5f7b82 */ /* 0x000e620000000800 */
[----:B------:R-:W2:Y:S01]  /*05f0*/  I2F.RP R6, R21 ;  /* 0x0000001500067306 */ /* 0x000ea20000209400 */
[----:B------:R-:W-:Y:S02]  /*0600*/  ISETP.GE.AND P5, PT, R2, RZ, PT ;  /* 0x000000ff0200720c */ /* 0x000fe40003fa6270 */
[----:B------:R-:W-:Y:S02]  /*0610*/  CS2R R56, SRZ ;  /* 0x0000000000387805 */ /* 0x000fe4000001ff00 */
[----:B------:R-:W-:Y:S02]  /*0620*/  ISETP.NE.AND P6, PT, R14, RZ, PT ;  /* 0x000000ff0e00720c */ /* 0x000fe40003fc5270 */
[----:B------:R-:W-:-:S02]  /*0630*/  CS2R R58, SRZ ;  /* 0x00000000003a7805 */ /* 0x000fc4000001ff00 */
[----:B------:R-:W-:Y:S02]  /*0640*/  LEA.HI R97, R0, 0x3c, RZ, 0x1b ;  /* 0x0000003c00617811 */ /* 0x000fe400078fd8ff */
[C---:B------:R-:W-:Y:S01]  /*0650*/  LOP3.LUT R99, R4.reuse, 0x38, RZ, 0xfc, !PT ;  /* 0x0000003804637812 */ /* 0x040fe200078efcff */
[----:B------:R-:W3:Y:S01]  /*0660*/  I2F.RP R5, R13 ;  /* 0x0000000d00057306 */ /* 0x000ee20000209400 */
[C---:B------:R-:W-:Y:S02]  /*0670*/  LOP3.LUT R101, R4.reuse, 0x34, RZ, 0xfc, !PT ;  /* 0x0000003404657812 */ /* 0x040fe400078efcff */
[C---:B------:R-:W-:Y:S02]  /*0680*/  LOP3.LUT R103, R4.reuse, 0x30, RZ, 0xfc, !PT ;  /* 0x0000003004677812 */ /* 0x040fe400078efcff */
[C---:B------:R-:W-:Y:S02]  /*0690*/  LOP3.LUT R105, R4.reuse, 0x2c, RZ, 0xfc, !PT ;  /* 0x0000002c04697812 */ /* 0x040fe400078efcff */
[C---:B------:R-:W-:Y:S01]  /*06a0*/  LOP3.LUT R81, R4.reuse, 0x20, RZ, 0xfc, !PT ;  /* 0x0000002004517812 */ /* 0x040fe200078efcff */
[----:B--2---:R-:W2:Y:S01]  /*06b0*/  MUFU.RCP R6, R6 ;  /* 0x0000000600067308 */ /* 0x004ea20000001000 */
[----:B------:R-:W-:-:S02]  /*06c0*/  LOP3.LUT R83, R4, 0x18, RZ, 0xfc, !PT ;  /* 0x0000001804537812 */ /* 0x000fc400078efcff */
[----:B------:R-:W-:-:S05]  /*06d0*/  LOP3.LUT R85, R4, 0x14, RZ, 0xfc, !PT ;  /* 0x0000001404557812 */ /* 0x000fca00078efcff */
[----:B---3--:R-:W3:Y:S01]  /*06e0*/  MUFU.RCP R5, R5 ;  /* 0x0000000500057308 */ /* 0x008ee20000001000 */
[----:B--2---:R-:W-:Y:S01]  /*06f0*/  VIADD R10, R6, 0xffffffe ;  /* 0x0ffffffe060a7836 */ /* 0x004fe20000000000 */
[----:B------:R-:W-:-:S06]  /*0700*/  LOP3.LUT R6, R0, 0x40, RZ, 0xc0, !PT ;  /* 0x0000004000067812 */ /* 0x000fcc00078ec0ff */
[----:B------:R2:W4:Y:S01]  /*0710*/  F2I.FTZ.U32.TRUNC.NTZ R11, R10 ;  /* 0x0000000a000b7305 */ /* 0x000522000021f000 */
[----:B------:R-:W-:Y:S01]  /*0720*/  LEA.HI R23, R6, R7, RZ, 0x1a ;  /* 0x0000000706177211 */ /* 0x000fe200078fd0ff */
[----:B---3--:R-:W-:-:S03]  /*0730*/  VIADD R8, R5, 0xffffffe ;  /* 0x0ffffffe05087836 */ /* 0x008fc60000000000 */
[----:B------:R-:W-:Y:S01]  /*0740*/  IABS R46, R23 ;  /* 0x00000017002e7213 */ /* 0x000fe20000000000 */
[C---:B------:R-:W-:Y:S02]  /*0750*/  VIADD R18, R23.reuse, 0x1e ;  /* 0x0000001e17127836 */ /* 0x040fe40000000000 */
[----:B------:R-:W3:Y:S01]  /*0760*/  F2I.FTZ.U32.TRUNC.NTZ R9, R8 ;  /* 0x0000000800097305 */ /* 0x000ee2000021f000 */
[----:B--2---:R-:W-:Y:S02]  /*0770*/  IMAD.MOV.U32 R10, RZ, RZ, RZ ;  /* 0x000000ffff0a7224 */ /* 0x004fe400078e00ff */
[C---:B------:R-:W-:Y:S01]  /*0780*/  VIADD R20, R23.reuse, 0x1c ;  /* 0x0000001c17147836 */ /* 0x040fe20000000000 */
[----:B------:R-:W-:Y:S01]  /*0790*/  ISETP.GE.AND P3, PT, R18, RZ, PT ;  /* 0x000000ff1200720c */ /* 0x000fe20003f66270 */
[C---:B------:R-:W-:Y:S02]  /*07a0*/  VIADD R25, R23.reuse, 0x10 ;  /* 0x0000001017197836 */ /* 0x040fe40000000000 */
[--C-:B----4-:R-:W-:Y:S01]  /*07b0*/  IMAD.MOV R12, RZ, RZ, -R11.reuse ;  /* 0x000000ffff0c7224 */ /* 0x110fe200078e0a0b */
[----:B------:R-:W-:Y:S01]  /*07c0*/  IABS R16, R20 ;  /* 0x0000001400107213 */ /* 0x000fe20000000000 */
[C---:B------:R-:W-:Y:S01]  /*07d0*/  VIADD R26, R23.reuse, 0xe ;  /* 0x0000000e171a7836 */ /* 0x040fe20000000000 */
[----:B------:R-:W-:Y:S01]  /*07e0*/  IABS R28, R25 ;  /* 0x00000019001c7213 */ /* 0x000fe20000000000 */
[----:B------:R-:W-:Y:S01]  /*07f0*/  IMAD R17, R12, R21, RZ ;  /* 0x000000150c117224 */ /* 0x000fe200078e02ff */
[----:B------:R-:W-:Y:S01]  /*0800*/  IABS R12, R2 ;  /* 0x00000002000c7213 */ /* 0x000fe20000000000 */
[----:B------:R-:W-:Y:S01]  /*0810*/  VIADD R27, R23, 0xa ;  /* 0x0000000a171b7836 */ /* 0x000fe20000000000 */
[----:B------:R-:W-:Y:S01]  /*0820*/  IABS R30, R26 ;  /* 0x0000001a001e7213 */ /* 0x000fe20000000000 */
[----:B------:R-:W-:Y:S01]  /*0830*/  IMAD.HI.U32 R11, R11, R17, R10 ;  /* 0x000000110b0b7227 */ /* 0x000fe200078e000a */
[----:B------:R-:W-:-:S02]  /*0840*/  IABS R10, R18 ;  /* 0x00000012000a7213 */ /* 0x000fc40000000000 */
[----:B------:R-:W-:Y:S01]  /*0850*/  IABS R34, R27 ;  /* 0x0000001b00227213 */ /* 0x000fe20000000000 */
[----:B---3--:R-:W-:Y:S02]  /*0860*/  IMAD.MOV R8, RZ, RZ, -R9 ;  /* 0x000000ffff087224 */ /* 0x008fe400078e0a09 */
[----:B------:R-:W-:-:S04]  /*0870*/  IMAD.HI.U32 R11, R11, R12, RZ ;  /* 0x0000000c0b0b7227 */ /* 0x000fc800078e00ff */
[----:B------:R-:W-:Y:S02]  /*0880*/  IMAD R5, R8, R13, RZ ;  /* 0x0000000d08057224 */ /* 0x000fe400078e02ff */
[----:B------:R-:W-:Y:S02]  /*0890*/  IMAD.MOV R11, RZ, RZ, -R11 ;  /* 0x000000ffff0b7224 */ /* 0x000fe400078e0a0b */
[----:B------:R-:W-:Y:S02]  /*08a0*/  IMAD.MOV.U32 R8, RZ, RZ, RZ ;  /* 0x000000ffff087224 */ /* 0x000fe400078e00ff */
[----:B------:R-:W-:Y:S02]  /*08b0*/  IMAD R12, R21, R11, R12 ;  /* 0x0000000b150c7224 */ /* 0x000fe400078e020c */
[----:B------:R-:W-:Y:S01]  /*08c0*/  IMAD.HI.U32 R9, R9, R5, R8 ;  /* 0x0000000509097227 */ /* 0x000fe200078e0008 */
[----:B------:R-:W-:Y:S02]  /*08d0*/  SHF.R.S32.HI R8, RZ, 0x1f, R19 ;  /* 0x0000001fff087819 */ /* 0x000fe40000011413 */
[----:B------:R-:W-:Y:S01]  /*08e0*/  ISETP.GT.U32.AND P1, PT, R21, R12, PT ;  /* 0x0000000c1500720c */ /* 0x000fe20003f24070 */
[----:B------:R-:W-:Y:S01]  /*08f0*/  VIADD R29, R23, 0x8 ;  /* 0x00000008171d7836 */ /* 0x000fe20000000000 */
[----:B------:R-:W-:Y:S01]  /*0900*/  LEA.HI R19, R8, R19, RZ, 0x6 ;  /* 0x0000001308137211 */ /* 0x000fe200078f30ff */
[----:B------:R-:W-:-:S03]  /*0910*/  IMAD.HI.U32 R5, R9, R10, RZ ;  /* 0x0000000a09057227 */ /* 0x000fc600078e00ff */
[----:B------:R-:W-:Y:S01]  /*0920*/  IABS R36, R29 ;  /* 0x0000001d00247213 */ /* 0x000fe20000000000 */
[----:B------:R-:W-:Y:S01]  /*0930*/  IMAD.MOV R5, RZ, RZ, -R5 ;  /* 0x000000ffff057224 */ /* 0x000fe200078e0a05 */
[----:B------:R-:W-:Y:S01]  /*0940*/  SHF.R.S32.HI R19, RZ, 0x6, R19 ;  /* 0x00000006ff137819 */ /* 0x000fe20000011413 */
[----:B------:R-:W-:-:S04]  /*0950*/  IMAD.HI.U32 R11, R9, R16, RZ ;  /* 0x00000010090b7227 */ /* 0x000fc800078e00ff */
[C---:B------:R-:W-:Y:S02]  /*0960*/  IMAD R10, R13.reuse, R5, R10 ;  /* 0x000000050d0a7224 */ /* 0x040fe400078e020a */
[----:B------:R-:W-:Y:S02]  /*0970*/  @!P1 IMAD.IADD R12, R12, 0x1, -R21 ;  /* 0x000000010c0c9824 */ /* 0x000fe400078e0a15 */
[----:B------:R-:W-:Y:S01]  /*0980*/  IMAD.MOV R17, RZ, RZ, -R11 ;  /* 0x000000ffff117224 */ /* 0x000fe200078e0a0b */
[----:B------:R-:W-:Y:S01]  /*0990*/  ISETP.GT.U32.AND P1, PT, R13, R10, PT ;  /* 0x0000000a0d00720c */ /* 0x000fe20003f24070 */
[----:B------:R-:W-:Y:S01]  /*09a0*/  IMAD.SHL.U32 R5, R0, 0x2, RZ ;  /* 0x0000000200057824 */ /* 0x000fe200078e00ff */
[----:B------:R-:W-:Y:S01]  /*09b0*/  ISETP.GT.U32.AND P4, PT, R21, R12, PT ;  /* 0x0000000c1500720c */ /* 0x000fe20003f84070 */
[----:B------:R-:W-:Y:S02]  /*09c0*/  IMAD R8, R13, R17, R16 ;  /* 0x000000110d087224 */ /* 0x000fe400078e0210 */
[----:B------:R-:W-:Y:S01]  /*09d0*/  VIADD R17, R23, 0x1a ;  /* 0x0000001a17117836 */ /* 0x000fe20000000000 */
[----:B------:R-:W-:Y:S01]  /*09e0*/  LOP3.LUT R11, R5, 0x10, RZ, 0xc0, !PT ;  /* 0x00000010050b7812 */ /* 0x000fe200078ec0ff */
[----:B------:R-:W-:Y:S01]  /*09f0*/  VIADD R31, R23, 0x6 ;  /* 0x00000006171f7836 */ /* 0x000fe20000000000 */
[----:B------:R-:W-:-:S02]  /*0a00*/  ISETP.GT.U32.AND P2, PT, R13, R8, PT ;  /* 0x000000080d00720c */ /* 0x000fc40003f44070 */
[----:B------:R-:W-:Y:S02]  /*0a10*/  IABS R16, R17 ;  /* 0x0000001100107213 */ /* 0x000fe40000000000 */
[----:B------:R-:W-:Y:S01]  /*0a20*/  LEA.HI R38, R6, R11, RZ, 0x1f ;  /* 0x0000000b06267211 */ /* 0x000fe200078ff8ff */
[----:B------:R-:W-:Y:S01]  /*0a30*/  @!P1 IMAD.IADD R10, R10, 0x1, -R13 ;  /* 0x000000010a0a9824 */ /* 0x000fe200078e0a0d */
[----:B------:R-:W-:Y:S01]  /*0a40*/  ISETP.GE.AND P1, PT, R20, RZ, PT ;  /* 0x000000ff1400720c */ /* 0x000fe20003f26270 */
[----:B------:R-:W-:Y:S01]  /*0a50*/  @!P4 IMAD.IADD R12, R12, 0x1, -R21 ;  /* 0x000000010c0cc824 */ /* 0x000fe200078e0a15 */
[----:B------:R-:W-:Y:S01]  /*0a60*/  IABS R40, R31 ;  /* 0x0000001f00287213 */ /* 0x000fe20000000000 */
[----:B------:R-:W-:Y:S01]  /*0a70*/  IMAD.HI.U32 R6, R9, R16, RZ ;  /* 0x0000001009067227 */ /* 0x000fe200078e00ff */
[----:B------:R-:W-:-:S03]  /*0a80*/  ISETP.GT.U32.AND P4, PT, R13, R10, PT ;  /* 0x0000000a0d00720c */ /* 0x000fc60003f84070 */
[----:B------:R-:W-:Y:S02]  /*0a90*/  IMAD.MOV R6, RZ, RZ, -R6 ;  /* 0x000000ffff067224 */ /* 0x000fe400078e0a06 */
[----:B------:R-:W-:Y:S01]  /*0aa0*/  @!P5 IMAD.MOV R12, RZ, RZ, -R12 ;  /* 0x000000ffff0cd224 */ /* 0x000fe200078e0a0c */
[----:B------:R-:W-:Y:S01]  /*0ab0*/  @!P6 LOP3.LUT R12, RZ, R14, RZ, 0x33, !PT ;  /* 0x0000000eff0ce212 */ /* 0x000fe200078e33ff */
[----:B------:R-:W-:Y:S01]  /*0ac0*/  IMAD R6, R13, R6, R16 ;  /* 0x000000060d067224 */ /* 0x000fe200078e0210 */
[----:B------:R-:W-:Y:S01]  /*0ad0*/  ISETP.GE.AND P5, PT, R17, RZ, PT ;  /* 0x000000ff1100720c */ /* 0x000fe20003fa6270 */
[--C-:B------:R-:W-:Y:S02]  /*0ae0*/  @!P2 IMAD.IADD R8, R8, 0x1, -R13.reuse ;  /* 0x000000010808a824 */ /* 0x100fe400078e0a0d */
[----:B------:R-:W-:Y:S02]  /*0af0*/  VIADD R11, R23, 0x18 ;  /* 0x00000018170b7836 */ /* 0x000fe40000000000 */
[----:B------:R-:W-:Y:S01]  /*0b00*/  @!P4 IMAD.IADD R10, R10, 0x1, -R13 ;  /* 0x000000010a0ac824 */ /* 0x000fe200078e0a0d */
[----:B------:R-:W-:Y:S01]  /*0b10*/  ISETP.GT.U32.AND P6, PT, R13, R8, PT ;  /* 0x000000080d00720c */ /* 0x000fe20003fc4070 */
[----:B------:R-:W-:Y:S01]  /*0b20*/  VIADD R16, R23, 0x16 ;  /* 0x0000001617107836 */ /* 0x000fe20000000000 */
[----:B------:R-:W-:Y:S01]  /*0b30*/  IABS R18, R11 ;  /* 0x0000000b00127213 */ /* 0x000fe20000000000 */
[----:B------:R-:W-:Y:S01]  /*0b40*/  IMAD.MOV.U32 R14, RZ, RZ, R10 ;  /* 0x000000ffff0e7224 */ /* 0x000fe200078e000a */
[----:B------:R-:W-:Y:S01]  /*0b50*/  ISETP.GE.AND P2, PT, R11, RZ, PT ;  /* 0x000000ff0b00720c */ /* 0x000fe20003f46270 */
[----:B------:R-:W-:Y:S01]  /*0b60*/  VIADD R17, R23, 0x14 ;  /* 0x0000001417117836 */ /* 0x000fe20000000000 */
[----:B------:R-:W-:Y:S01]  /*0b70*/  IABS R20, R16 ;  /* 0x0000001000147213 */ /* 0x000fe20000000000 */
[----:B------:R-:W-:Y:S01]  /*0b80*/  @!P3 IMAD.MOV R14, RZ, RZ, -R14 ;  /* 0x000000ffff0eb224 */ /* 0x000fe200078e0a0e */
[----:B------:R-:W-:Y:S01]  /*0b90*/  ISETP.GT.U32.AND P3, PT, R13, R6, PT ;  /* 0x000000060d00720c */ /* 0x000fe20003f64070 */
[----:B------:R-:W-:Y:S01]  /*0ba0*/  IMAD.HI.U32 R11, R9, R18, RZ ;  /* 0x00000012090b7227 */ /* 0x000fe200078e00ff */
[----:B------:R-:W-:-:S02]  /*0bb0*/  ISETP.GE.AND P4, PT, R16, RZ, PT ;  /* 0x000000ff1000720c */ /* 0x000fc40003f86270 */
[----:B------:R-:W-:Y:S01]  /*0bc0*/  IABS R24, R17 ;  /* 0x0000001100187213 */ /* 0x000fe20000000000 */
[----:B------:R-:W-:Y:S01]  /*0bd0*/  @!P6 IMAD.IADD R8, R8, 0x1, -R13 ;  /* 0x000000010808e824 */ /* 0x000fe200078e0a0d */
[----:B------:R-:W-:Y:S01]  /*0be0*/  ISETP.GE.AND P6, PT, R17, RZ, PT ;  /* 0x000000ff1100720c */ /* 0x000fe20003fc6270 */
[----:B------:R-:W-:Y:S02]  /*0bf0*/  IMAD.MOV R11, RZ, RZ, -R11 ;  /* 0x000000ffff0b7224 */ /* 0x000fe400078e0a0b */
[----:B------:R-:W-:Y:S02]  /*0c00*/  IMAD.MOV.U32 R16, RZ, RZ, R8 ;  /* 0x000000ffff107224 */ /* 0x000fe400078e0008 */
[----:B------:R-:W-:-:S04]  /*0c10*/  IMAD.HI.U32 R8, R9, R20, RZ ;  /* 0x0000001409087227 */ /* 0x000fc800078e00ff */
[----:B------:R-:W-:Y:S02]  /*0c20*/  @!P3 IMAD.IADD R6, R6, 0x1, -R13 ;  /* 0x000000010606b824 */ /* 0x000fe400078e0a0d */
[C---:B------:R-:W-:Y:S02]  /*0c30*/  IMAD R10, R13.reuse, R11, R18 ;  /* 0x0000000b0d0a7224 */ /* 0x040fe400078e0212 */
[----:B------:R-:W-:Y:S01]  /*0c40*/  IMAD.MOV R8, RZ, RZ, -R8 ;  /* 0x000000ffff087224 */ /* 0x000fe200078e0a08 */
[C---:B------:R-:W-:Y:S01]  /*0c50*/  ISETP.GT.U32.AND P3, PT, R13.reuse, R6, PT ;  /* 0x000000060d00720c */ /* 0x040fe20003f64070 */
[----:B------:R-:W-:Y:S01]  /*0c60*/  @!P1 IMAD.MOV R16, RZ, RZ, -R16 ;  /* 0x000000ffff109224 */ /* 0x000fe200078e0a10 */
[----:B------:R-:W-:Y:S01]  /*0c70*/  ISETP.GT.U32.AND P1, PT, R13, R10, PT ;  /* 0x0000000a0d00720c */ /* 0x000fe20003f24070 */
[----:B------:R-:W-:-:S04]  /*0c80*/  IMAD.HI.U32 R11, R9, R24, RZ ;  /* 0x00000018090b7227 */ /* 0x000fc800078e00ff */
[----:B------:R-:W-:Y:S02]  /*0c90*/  IMAD R8, R13, R8, R20 ;  /* 0x000000080d087224 */ /* 0x000fe400078e0214 */
[----:B------:R-:W-:Y:S02]  /*0ca0*/  IMAD.MOV R11, RZ, RZ, -R11 ;  /* 0x000000ffff0b7224 */ /* 0x000fe400078e0a0b */
[----:B------:R-:W-:Y:S02]  /*0cb0*/  VIADD R21, R23, 0x12 ;  /* 0x0000001217157836 */ /* 0x000fe40000000000 */
[----:B------:R-:W-:Y:S01]  /*0cc0*/  @!P3 IMAD.IADD R6, R6, 0x1, -R13 ;  /* 0x000000010606b824 */ /* 0x000fe200078e0a0d */
[C---:B------:R-:W-:Y:S01]  /*0cd0*/  ISETP.GT.U32.AND P3, PT, R13.reuse, R8, PT ;  /* 0x000000080d00720c */ /* 0x040fe20003f64070 */
[----:B------:R-:W-:Y:S01]  /*0ce0*/  IMAD R24, R13, R11, R24 ;  /* 0x0000000b0d187224 */ /* 0x000fe200078e0218 */
[----:B------:R-:W-:Y:S01]  /*0cf0*/  IABS R22, R21 ;  /* 0x0000001500167213 */ /* 0x000fe20000000000 */
[----:B------:R-:W-:-:S02]  /*0d00*/  IMAD.MOV.U32 R18, RZ, RZ, R6 ;  /* 0x000000ffff127224 */ /* 0x000fc400078e0006 */
[----:B------:R-:W-:Y:S02]  /*0d10*/  @!P1 IMAD.IADD R10, R10, 0x1, -R13 ;  /* 0x000000010a0a9824 */ /* 0x000fe400078e0a0d */
[----:B------:R-:W-:Y:S01]  /*0d20*/  @!P5 IMAD.MOV R18, RZ, RZ, -R18 ;  /* 0x000000ffff12d224 */ /* 0x000fe200078e0a12 */
[----:B------:R-:W-:Y:S01]  /*0d30*/  ISETP.GT.U32.AND P5, PT, R13, R24, PT ;  /* 0x000000180d00720c */ /* 0x000fe20003fa4070 */
[----:B------:R-:W-:Y:S01]  /*0d40*/  IMAD.HI.U32 R17, R9, R28, RZ ;  /* 0x0000001c09117227 */ /* 0x000fe200078e00ff */
[----:B------:R-:W-:-:S03]  /*0d50*/  ISETP.GT.U32.AND P1, PT, R13, R10, PT ;  /* 0x0000000a0d00720c */ /* 0x000fc60003f24070 */
[----:B------:R-:W-:Y:S02]  /*0d60*/  @!P3 IMAD.IADD R8, R8, 0x1, -R13 ;  /* 0x000000010808b824 */ /* 0x000fe400078e0a0d */
[----:B------:R-:W-:-:S03]  /*0d70*/  IMAD.HI.U32 R20, R9, R30, RZ ;  /* 0x0000001e09147227 */ /* 0x000fc600078e00ff */
[----:B------:R-:W-:Y:S01]  /*0d80*/  ISETP.GT.U32.AND P3, PT, R13, R8, PT ;  /* 0x000000080d00720c */ /* 0x000fe20003f64070 */
[----:B------:R-:W-:-:S04]  /*0d90*/  IMAD.HI.U32 R11, R9, R22, RZ ;  /* 0x00000016090b7227 */ /* 0x000fc800078e00ff */
[----:B------:R-:W-:Y:S02]  /*0da0*/  @!P5 IMAD.IADD R24, R24, 0x1, -R13 ;  /* 0x000000011818d824 */ /* 0x000fe400078e0a0d */
[----:B------:R-:W-:Y:S02]  /*0db0*/  IMAD.MOV R17, RZ, RZ, -R17 ;  /* 0x000000ffff117224 */ /* 0x000fe400078e0a11 */
[----:B------:R-:W-:Y:S01]  /*0dc0*/  IMAD.MOV R20, RZ, RZ, -R20 ;  /* 0x000000ffff147224 */ /* 0x000fe200078e0a14 */
[----:B------:R-:W-:Y:S01]  /*0dd0*/  ISETP.GT.U32.AND P5, PT, R13, R24, PT ;  /* 0x000000180d00720c */ /* 0x000fe20003fa4070 */
[----:B------:R-:W-:Y:S01]  /*0de0*/  @!P1 IMAD.IADD R10, R10, 0x1, -R13 ;  /* 0x000000010a0a9824 */ /* 0x000fe200078e0a0d */
[----:B------:R-:W-:Y:S01]  /*0df0*/  ISETP.GE.AND P1, PT, R21, RZ, PT ;  /* 0x000000ff1500720c */ /* 0x000fe20003f26270 */
[----:B------:R-:W-:Y:S02]  /*0e00*/  IMAD.MOV R11, RZ, RZ, -R11 ;  /* 0x000000ffff0b7224 */ /* 0x000fe400078e0a0b */
[----:B------:R-:W-:-:S02]  /*0e10*/  VIADD R21, R23, 0xc ;  /* 0x0000000c17157836 */ /* 0x000fc40000000000 */
[C---:B------:R-:W-:Y:S02]  /*0e20*/  IMAD R28, R13.reuse, R17, R28 ;  /* 0x000000110d1c7224 */ /* 0x040fe400078e021c */
[C---:B------:R-:W-:Y:S02]  /*0e30*/  IMAD R30, R13.reuse, R20, R30 ;  /* 0x000000140d1e7224 */ /* 0x040fe400078e021e */
[C---:B------:R-:W-:Y:S01]  /*0e40*/  IMAD R6, R13.reuse, R11, R22 ;  /* 0x0000000b0d067224 */ /* 0x040fe200078e0216 */
[----:B------:R-:W-:Y:S01]  /*0e50*/  IABS R22, R21 ;  /* 0x0000001500167213 */ /* 0x000fe20000000000 */
[----:B------:R-:W-:Y:S02]  /*0e60*/  IMAD.MOV.U32 R20, RZ, RZ, R10 ;  /* 0x000000ffff147224 */ /* 0x000fe400078e000a */
[----:B------:R-:W-:Y:S01]  /*0e70*/  @!P3 IMAD.IADD R8, R8, 0x1, -R13 ;  /* 0x000000010808b824 */ /* 0x000fe200078e0a0d */
[C---:B------:R-:W-:Y:S01]  /*0e80*/  ISETP.GT.U32.AND P3, PT, R13.reuse, R28, PT ;  /* 0x0000001c0d00720c */ /* 0x040fe20003f64070 */
[----:B------:R-:W-:Y:S01]  /*0e90*/  @!P2 IMAD.MOV R20, RZ, RZ, -R20 ;  /* 0x000000ffff14a224 */ /* 0x000fe200078e0a14 */
[----:B------:R-:W-:Y:S01]  /*0ea0*/  ISETP.GT.U32.AND P2, PT, R13, R6, PT ;  /* 0x000000060d00720c */ /* 0x000fe20003f44070 */
[----:B------:R-:W-:-:S04]  /*0eb0*/  IMAD.HI.U32 R10, R9, R22, RZ ;  /* 0x00000016090a7227 */ /* 0x000fc800078e00ff */
[----:B------:R-:W-:Y:S01]  /*0ec0*/  @!P5 IMAD.IADD R24, R24, 0x1, -R13 ;  /* 0x000000011818d824 */ /* 0x000fe200078e0a0d */
[----:B------:R-:W-:Y:S01]  /*0ed0*/  ISETP.GT.U32.AND P5, PT, R13, R30, PT ;  /* 0x0000001e0d00720c */ /* 0x000fe20003fa4070 */
[----:B------:R-:W-:Y:S02]  /*0ee0*/  IMAD.MOV R10, RZ, RZ, -R10 ;  /* 0x000000ffff0a7224 */ /* 0x000fe400078e0a0a */
[----:B------:R-:W-:-:S04]  /*0ef0*/  IMAD.HI.U32 R11, R9, R34, RZ ;  /* 0x00000022090b7227 */ /* 0x000fc800078e00ff */
[----:B------:R-:W-:Y:S02]  /*0f00*/  IMAD R10, R13, R10, R22 ;  /* 0x0000000a0d0a7224 */ /* 0x000fe400078e0216 */
[--C-:B------:R-:W-:Y:S02]  /*0f10*/  @!P3 IMAD.IADD R28, R28, 0x1, -R13.reuse ;  /* 0x000000011c1cb824 */ /* 0x100fe400078e0a0d */
[----:B------:R-:W-:Y:S02]  /*0f20*/  IMAD.MOV.U32 R22, RZ, RZ, R8 ;  /* 0x000000ffff167224 */ /* 0x000fe400078e0008 */
[--C-:B------:R-:W-:Y:S01]  /*0f30*/  @!P2 IMAD.IADD R6, R6, 0x1, -R13.reuse ;  /* 0x000000010606a824 */ /* 0x100fe200078e0a0d */
[----:B------:R-:W-:Y:S01]  /*0f40*/  ISETP.GE.AND P2, PT, R25, RZ, PT ;  /* 0x000000ff1900720c */ /* 0x000fe20003f46270 */
[----:B------:R-:W-:Y:S01]  /*0f50*/  @!P4 IMAD.MOV R22, RZ, RZ, -R22 ;  /* 0x000000ffff16c224 */ /* 0x000fe200078e0a16 */
[C---:B------:R-:W-:Y:S01]  /*0f60*/  ISETP.GT.U32.AND P4, PT, R13.reuse, R28, PT ;  /* 0x0000001c0d00720c */ /* 0x040fe20003f84070 */
[----:B------:R-:W-:Y:S01]  /*0f70*/  @!P5 IMAD.IADD R30, R30, 0x1, -R13 ;  /* 0x000000011e1ed824 */ /* 0x000fe200078e0a0d */
[----:B------:R-:W-:Y:S01]  /*0f80*/  ISETP.GT.U32.AND P3, PT, R13, R6, PT ;  /* 0x000000060d00720c */ /* 0x000fe20003f64070 */
[----:B------:R-:W-:-:S02]  /*0f90*/  IMAD.MOV R11, RZ, RZ, -R11 ;  /* 0x000000ffff0b7224 */ /* 0x000fc400078e0a0b */
[----:B------:R-:W-:Y:S01]  /*0fa0*/  IMAD.HI.U32 R17, R9, R40, RZ ;  /* 0x0000002809117227 */ /* 0x000fe200078e00ff */
[----:B------:R-:W-:-:S03]  /*0fb0*/  ISETP.GT.U32.AND P5, PT, R13, R30, PT ;  /* 0x0000001e0d00720c */ /* 0x000fc60003fa4070 */
[----:B------:R-:W-:Y:S02]  /*0fc0*/  IMAD R34, R13, R11, R34 ;  /* 0x0000000b0d227224 */ /* 0x000fe400078e0222 */
[----:B------:R-:W-:-:S04]  /*0fd0*/  IMAD.HI.U32 R11, R9, R36, RZ ;  /* 0x00000024090b7227 */ /* 0x000fc800078e00ff */
[----:B------:R-:W-:Y:S02]  /*0fe0*/  IMAD.MOV R11, RZ, RZ, -R11 ;  /* 0x000000ffff0b7224 */ /* 0x000fe400078e0a0b */
[--C-:B------:R-:W-:Y:S01]  /*0ff0*/  @!P4 IMAD.IADD R28, R28, 0x1, -R13.reuse ;  /* 0x000000011c1cc824 */ /* 0x100fe200078e0a0d */
[C---:B------:R-:W-:Y:S01]  /*1000*/  ISETP.GT.U32.AND P4, PT, R13.reuse, R34, PT ;  /* 0x000000220d00720c */ /* 0x040fe20003f84070 */
[C---:B------:R-:W-:Y:S02]  /*1010*/  IMAD R36, R13.reuse, R11, R36 ;  /* 0x0000000b0d247224 */ /* 0x040fe400078e0224 */
[--C-:B------:R-:W-:Y:S01]  /*1020*/  @!P3 IMAD.IADD R6, R6, 0x1, -R13.reuse ;  /* 0x000000010606b824 */ /* 0x100fe200078e0a0d */
[C---:B------:R-:W-:Y:S01]  /*1030*/  ISETP.GT.U32.AND P3, PT, R13.reuse, R10, PT ;  /* 0x0000000a0d00720c */ /* 0x040fe20003f64070 */
[----:B------:R-:W-:Y:S01]  /*1040*/  @!P5 IMAD.IADD R30, R30, 0x1, -R13 ;  /* 0x000000011e1ed824 */ /* 0x000fe200078e0a0d */
[----:B------:R-:W-:Y:S01]  /*1050*/  ISETP.GT.U32.AND P5, PT, R13, R36, PT ;  /* 0x000000240d00720c */ /* 0x000fe20003fa4070 */
[----:B------:R-:W-:-:S02]  /*1060*/  VIADD R25, R23, 0x4 ;  /* 0x0000000417197836 */ /* 0x000fc40000000000 */
[----:B------:R-:W-:Y:S02]  /*1070*/  VIADD R11, R23, 0x2 ;  /* 0x00000002170b7836 */ /* 0x000fe40000000000 */
[----:B------:R-:W-:Y:S01]  /*1080*/  IMAD.MOV R17, RZ, RZ, -R17 ;  /* 0x000000ffff117224 */ /* 0x000fe200078e0a11 */
[----:B------:R-:W-:Y:S01]  /*1090*/  IABS R42, R25 ;  /* 0x00000019002a7213 */ /* 0x000fe20000000000 */
[----:B------:R-:W-:Y:S01]  /*10a0*/  @!P4 IMAD.IADD R34, R34, 0x1, -R13 ;  /* 0x000000012222c824 */ /* 0x000fe200078e0a0d */
[----:B------:R-:W-:Y:S01]  /*10b0*/  ISETP.GE.AND P4, PT, R26, RZ, PT ;  /* 0x000000ff1a00720c */ /* 0x000fe20003f86270 */
[----:B------:R-:W-:Y:S01]  /*10c0*/  IMAD.HI.U32 R8, R9, R46, RZ ;  /* 0x0000002e09087227 */ /* 0x000fe200078e00ff */
[----:B------:R-:W-:-:S03]  /*10d0*/  IABS R44, R11 ;  /* 0x0000000b002c7213 */ /* 0x000fc60000000000 */
[--C-:B------:R-:W-:Y:S02]  /*10e0*/  @!P3 IMAD.IADD R10, R10, 0x1, -R13.reuse ;  /* 0x000000010a0ab824 */ /* 0x100fe400078e0a0d */
[----:B------:R-:W-:Y:S01]  /*10f0*/  IMAD.MOV.U32 R26, RZ, RZ, R6 ;  /* 0x000000ffff1a7224 */ /* 0x000fe200078e0006 */
[----:B------:R-:W-:Y:S01]  /*1100*/  SEL R6, RZ, 0x90, !P0 ;  /* 0x00000090ff067807 */ /* 0x000fe20004000000 */
[C---:B------:R-:W-:Y:S02]  /*1110*/  IMAD R40, R13.reuse, R17, R40 ;  /* 0x000000110d287224 */ /* 0x040fe400078e0228 */
[----:B------:R-:W-:Y:S02]  /*1120*/  IMAD.MOV R17, RZ, RZ, -R8 ;  /* 0x000000ffff117224 */ /* 0x000fe400078e0a08 */
[----:B------:R-:W-:Y:S01]  /*1130*/  @!P5 IMAD.IADD R36, R36, 0x1, -R13 ;  /* 0x000000012424d824 */ /* 0x000fe200078e0a0d */
[C---:B------:R-:W-:Y:S01]  /*1140*/  ISETP.GT.U32.AND P5, PT, R13.reuse, R10, PT ;  /* 0x0000000a0d00720c */ /* 0x040fe20003fa4070 */
[----:B------:R-:W-:Y:S01]  /*1150*/  @!P1 IMAD.MOV R26, RZ, RZ, -R26 ;  /* 0x000000ffff1a9224 */ /* 0x000fe200078e0a1a */
[----:B------:R-:W-:Y:S01]  /*1160*/  ISETP.GT.U32.AND P1, PT, R13, R34, PT ;  /* 0x000000220d00720c */ /* 0x000fe20003f24070 */
[----:B------:R-:W-:Y:S01]  /*1170*/  IMAD.HI.U32 R8, R9, R42, RZ ;  /* 0x0000002a09087227 */ /* 0x000fe200078e00ff */
[----:B------:R-:W-:-:S03]  /*1180*/  ISETP.GT.U32.AND P3, PT, R13, R40, PT ;  /* 0x000000280d00720c */ /* 0x000fc60003f64070 */
[----:B------:R-:W-:-:S04]  /*1190*/  IMAD.HI.U32 R9, R9, R44, RZ ;  /* 0x0000002c09097227 */ /* 0x000fc800078e00ff */
[----:B------:R-:W-:Y:S01]  /*11a0*/  @!P2 IMAD.MOV R28, RZ, RZ, -R28 ;  /* 0x000000ffff1ca224 */ /* 0x000fe200078e0a1c */
[C---:B------:R-:W-:Y:S01]  /*11b0*/  ISETP.GT.U32.AND P2, PT, R13.reuse, R36, PT ;  /* 0x000000240d00720c */ /* 0x040fe20003f44070 */
[----:B------:R-:W-:Y:S02]  /*11c0*/  IMAD.MOV R8, RZ, RZ, -R8 ;  /* 0x000000ffff087224 */ /* 0x000fe400078e0a08 */
[----:B------:R-:W-:Y:S02]  /*11d0*/  IMAD.MOV R9, RZ, RZ, -R9 ;  /* 0x000000ffff097224 */ /* 0x000fe400078e0a09 */
[C---:B------:R-:W-:Y:S01]  /*11e0*/  IMAD R46, R13.reuse, R17, R46 ;  /* 0x000000110d2e7224 */ /* 0x040fe200078e022e */
[C---:B------:R-:W-:Y:S01]  /*11f0*/  LOP3.LUT R17, R0.reuse, 0x7, RZ, 0xc0, !PT ;  /* 0x0000000700117812 */ /* 0x040fe200078ec0ff */
[C---:B------:R-:W-:Y:S01]  /*1200*/  IMAD R42, R13.reuse, R8, R42 ;  /* 0x000000080d2a7224 */ /* 0x040fe200078e022a */
[----:B------:R-:W-:Y:S01]  /*1210*/  LOP3.LUT R8, R0, 0x3f, RZ, 0xc0, !PT ;  /* 0x0000003f00087812 */ /* 0x000fe200078ec0ff */
[----:B------:R-:W-:-:S02]  /*1220*/  IMAD R44, R13, R9, R44 ;  /* 0x000000090d2c7224 */ /* 0x000fc400078e022c */
[----:B------:R-:W-:Y:S01]  /*1230*/  @!P4 IMAD.MOV R30, RZ, RZ, -R30 ;  /* 0x000000ffff1ec224 */ /* 0x000fe200078e0a1e */
[C---:B------:R-:W-:Y:S01]  /*1240*/  ISETP.GT.U32.AND P4, PT, R13.reuse, R46, PT ;  /* 0x0000002e0d00720c */ /* 0x040fe20003f84070 */
[--C-:B------:R-:W-:Y:S01]  /*1250*/  @!P5 IMAD.IADD R10, R10, 0x1, -R13.reuse ;  /* 0x000000010a0ad824 */ /* 0x100fe200078e0a0d */
[C---:B------:R-:W-:Y:S01]  /*1260*/  ISETP.GT.U32.AND P5, PT, R13.reuse, R42, PT ;  /* 0x0000002a0d00720c */ /* 0x040fe20003fa4070 */
[--C-:B------:R-:W-:Y:S01]  /*1270*/  @!P1 IMAD.IADD R34, R34, 0x1, -R13.reuse ;  /* 0x0000000122229824 */ /* 0x100fe200078e0a0d */
[----:B------:R-:W-:Y:S01]  /*1280*/  ISETP.GT.U32.AND P1, PT, R13, R44, PT ;  /* 0x0000002c0d00720c */ /* 0x000fe20003f24070 */
[--C-:B------:R-:W-:Y:S02]  /*1290*/  @!P3 IMAD.IADD R40, R40, 0x1, -R13.reuse ;  /* 0x000000012828b824 */ /* 0x100fe400078e0a0d */
[----:B------:R-:W-:Y:S01]  /*12a0*/  @!P2 IMAD.IADD R36, R36, 0x1, -R13 ;  /* 0x000000012424a824 */ /* 0x000fe200078e0a0d */
[----:B------:R-:W-:Y:S01]  /*12b0*/  ISETP.GE.AND P2, PT, R21, RZ, PT ;  /* 0x000000ff1500720c */ /* 0x000fe20003f46270 */
[----:B------:R-:W-:Y:S01]  /*12c0*/  IMAD.SHL.U32 R9, R8, 0x2, RZ ;  /* 0x0000000208097824 */ /* 0x000fe200078e00ff */
[----:B------:R-:W-:Y:S01]  /*12d0*/  ISETP.GT.U32.AND P3, PT, R13, R40, PT ;  /* 0x000000280d00720c */ /* 0x000fe20003f64070 */
[----:B------:R-:W-:-:S02]  /*12e0*/  IMAD.MOV.U32 R32, RZ, RZ, R10 ;  /* 0x000000ffff207224 */ /* 0x000fc400078e000a */
[--C-:B------:R-:W-:Y:S01]  /*12f0*/  @!P4 IMAD.IADD R46, R46, 0x1, -R13.reuse ;  /* 0x000000012e2ec824 */ /* 0x100fe200078e0a0d */
[----:B------:R-:W-:Y:S01]  /*1300*/  LOP3.LUT R9, R6, R9, RZ, 0x3c, !PT ;  /* 0x0000000906097212 */ /* 0x000fe200078e3cff */
[--C-:B------:R-:W-:Y:S01]  /*1310*/  @!P5 IMAD.IADD R42, R42, 0x1, -R13.reuse ;  /* 0x000000012a2ad824 */ /* 0x100fe200078e0a0d */
[----:B------:R-:W-:Y:S01]  /*1320*/  ISETP.GE.AND P4, PT, R29, RZ, PT ;  /* 0x000000ff1d00720c */ /* 0x000fe20003f86270 */
[--C-:B------:R-:W-:Y:S01]  /*1330*/  @!P1 IMAD.IADD R44, R44, 0x1, -R13.reuse ;  /* 0x000000012c2c9824 */ /* 0x100fe200078e0a0d */
[C---:B------:R-:W-:Y:S01]  /*1340*/  ISETP.GT.U32.AND P5, PT, R13.reuse, R46, PT ;  /* 0x0000002e0d00720c */ /* 0x040fe20003fa4070 */
[----:B------:R-:W-:Y:S01]  /*1350*/  IMAD.SHL.U32 R6, R0, 0x8, RZ ;  /* 0x0000000800067824 */ /* 0x000fe200078e00ff */
[C---:B------:R-:W-:Y:S01]  /*1360*/  ISETP.GT.U32.AND P1, PT, R13.reuse, R42, PT ;  /* 0x0000002a0d00720c */ /* 0x040fe20003f24070 */
[----:B------:R-:W-:Y:S01]  /*1370*/  @!P2 IMAD.MOV R32, RZ, RZ, -R32 ;  /* 0x000000ffff20a224 */ /* 0x000fe200078e0a20 */
[----:B------:R-:W-:Y:S01]  /*1380*/  ISETP.GT.U32.AND P2, PT, R13, R44, PT ;  /* 0x0000002c0d00720c */ /* 0x000fe20003f44070 */
[----:B------:R-:W-:Y:S01]  /*1390*/  @!P3 IMAD.IADD R40, R40, 0x1, -R13 ;  /* 0x000000012828b824 */ /* 0x000fe200078e0a0d */
[----:B------:R-:W-:Y:S01]  /*13a0*/  ISETP.GE.AND P3, PT, R27, RZ, PT ;  /* 0x000000ff1b00720c */ /* 0x000fe20003f66270 */
[----:B------:R-:W-:Y:S01]  /*13b0*/  @!P6 IMAD.MOV R24, RZ, RZ, -R24 ;  /* 0x000000ffff18e224 */ /* 0x000fe200078e0a18 */
[----:B------:R-:W-:Y:S01]  /*13c0*/  LOP3.LUT R10, R6, 0x30, RZ, 0xc0, !PT ;  /* 0x00000030060a7812 */ /* 0x000fe200078ec0ff */
[----:B------:R-:W-:Y:S01]  /*13d0*/  IMAD R48, R17, 0x90, RZ ;  /* 0x0000009011307824 */ /* 0x000fe200078e02ff */
[----:B------:R-:W-:Y:S01]  /*13e0*/  ISETP.GE.AND P6, PT, R23, RZ, PT ;  /* 0x000000ff1700720c */ /* 0x000fe20003fc6270 */
[----:B------:R-:W-:-:S02]  /*13f0*/  @!P4 IMAD.MOV R36, RZ, RZ, -R36 ;  /* 0x000000ffff24c224 */ /* 0x000fc400078e0a24 */
[----:B------:R-:W-:Y:S02]  /*1400*/  IMAD R21, R17, 0x40, R10 ;  /* 0x0000004011157824 */ /* 0x000fe400078e020a */
[----:B------:R-:W-:Y:S02]  /*1410*/  IMAD.SHL.U32 R10, R0, 0x20, RZ ;  /* 0x00000020000a7824 */ /* 0x000fe400078e00ff */
[--C-:B------:R-:W-:Y:S01]  /*1420*/  @!P5 IMAD.IADD R46, R46, 0x1, -R13.reuse ;  /* 0x000000012e2ed824 */ /* 0x100fe200078e0a0d */
[----:B------:R-:W-:Y:S01]  /*1430*/  ISETP.GE.AND P5, PT, R25, RZ, PT ;  /* 0x000000ff1900720c */ /* 0x000fe20003fa6270 */
[--C-:B------:R-:W-:Y:S01]  /*1440*/  @!P1 IMAD.IADD R42, R42, 0x1, -R13.reuse ;  /* 0x000000012a2a9824 */ /* 0x100fe200078e0a0d */
[----:B------:R-:W-:Y:S01]  /*1450*/  LOP3.LUT R38, R21, R38, RZ, 0x3c, !PT ;  /* 0x0000002615267212 */ /* 0x000fe200078e3cff */
[----:B------:R-:W-:Y:S01]  /*1460*/  @!P2 IMAD.IADD R44, R44, 0x1, -R13 ;  /* 0x000000012c2ca824 */ /* 0x000fe200078e0a0d */
[----:B------:R-:W-:Y:S01]  /*1470*/  ISETP.NE.AND P2, PT, R15, RZ, PT ;  /* 0x000000ff0f00720c */ /* 0x000fe20003f45270 */
[----:B------:R-:W-:Y:S01]  /*1480*/  @!P3 IMAD.MOV R34, RZ, RZ, -R34 ;  /* 0x000000ffff22b224 */ /* 0x000fe200078e0a22 */
[----:B------:R-:W-:Y:S01]  /*1490*/  LOP3.LUT R13, RZ, R15, RZ, 0x33, !PT ;  /* 0x0000000fff0d7212 */ /* 0x000fe200078e33ff */
[----:B------:R-:W-:Y:S01]  /*14a0*/  @!P6 IMAD.MOV R46, RZ, RZ, -R46 ;  /* 0x000000ffff2ee224 */ /* 0x000fe200078e0a2e */
[----:B------:R-:W-:Y:S01]  /*14b0*/  ISETP.GE.AND P3, PT, R31, RZ, PT ;  /* 0x000000ff1f00720c */ /* 0x000fe20003f66270 */
[----:B------:R-:W2:Y:S01]  /*14c0*/  LDC R15, c[0x0][0x3b0] ;  /* 0x0000ec00ff0f7b82 */ /* 0x000ea20000000800 */
[----:B------:R-:W-:Y:S01]  /*14d0*/  ISETP.GE.AND P1, PT, R11, RZ, PT ;  /* 0x000000ff0b00720c */ /* 0x000fe20003f26270 */
[----:B0-----:R-:W-:Y:S01]  /*14e0*/  IMAD R12, R12, UR5, RZ ;  /* 0x000000050c0c7c24 */ /* 0x001fe2000f8e02ff */
[----:B------:R-:W-:Y:S01]  /*14f0*/  LOP3.LUT R17, R10, 0x200, RZ, 0xc0, !PT ;  /* 0x000002000a117812 */ /* 0x000fe200078ec0ff */
[----:B------:R-:W-:Y:S01]  /*1500*/  @!P5 IMAD.MOV R42, RZ, RZ, -R42 ;  /* 0x000000ffff2ad224 */ /* 0x000fe200078e0a2a */
[----:B------:R-:W-:Y:S01]  /*1510*/  SEL R14, R13, R14, !P2 ;  /* 0x0000000e0d0e7207 */ /* 0x000fe20005000000 */
[----:B-1----:R-:W-:Y:S01]  /*1520*/  IMAD R93, R8, R95, RZ ;  /* 0x0000005f085d7224 */ /* 0x002fe200078e02ff */
[----:B------:R-:W-:Y:S01]  /*1530*/  IADD3 R11, PT, PT, R38, UR4, R17 ;  /* 0x00000004260b7c10 */ /* 0x000fe2000fffe011 */
[----:B------:R-:W-:Y:S01]  /*1540*/  IMAD.SHL.U32 R95, R95, 0x40, RZ ;  /* 0x000000405f5f7824 */ /* 0x000fe200078e00ff */
[----:B------:R-:W0:Y:S01]  /*1550*/  LDC.64 R38, c[0x0][0x388] ;  /* 0x0000e200ff267b82 */ /* 0x000e220000000a00 */
[C---:B------:R-:W-:Y:S01]  /*1560*/  SEL R16, R13.reuse, R16, !P2 ;  /* 0x000000100d107207 */ /* 0x040fe20005000000 */
[----:B------:R-:W1:Y:S01]  /*1570*/  LDCU UR5, c[0x0][0x3a0] ;  /* 0x00007400ff0577ac */ /* 0x000e620008000800 */
[----:B------:R-:W-:Y:S01]  /*1580*/  @!P3 IMAD.MOV R40, RZ, RZ, -R40 ;  /* 0x000000ffff28b224 */ /* 0x000fe200078e0a28 */
[C---:B------:R-:W-:Y:S01]  /*1590*/  SEL R18, R13.reuse, R18, !P2 ;  /* 0x000000120d127207 */ /* 0x040fe20005000000 */
[----:B------:R-:W-:Y:S01]  /*15a0*/  @!P1 IMAD.MOV R44, RZ, RZ, -R44 ;  /* 0x000000ffff2c9224 */ /* 0x000fe200078e0a2c */
[----:B------:R-:W-:-:S02]  /*15b0*/  SEL R20, R13, R20, !P2 ;  /* 0x000000140d147207 */ /* 0x000fc40005000000 */
[C---:B------:R-:W-:Y:S02]  /*15c0*/  SEL R22, R13.reuse, R22, !P2 ;  /* 0x000000160d167207 */ /* 0x040fe40005000000 */
[C---:B------:R-:W-:Y:S02]  /*15d0*/  SEL R24, R13.reuse, R24, !P2 ;  /* 0x000000180d187207 */ /* 0x040fe40005000000 */
[C---:B------:R-:W-:Y:S02]  /*15e0*/  SEL R26, R13.reuse, R26, !P2 ;  /* 0x0000001a0d1a7207 */ /* 0x040fe40005000000 */
[C---:B------:R-:W-:Y:S01]  /*15f0*/  SEL R28, R13.reuse, R28, !P2 ;  /* 0x0000001c0d1c7207 */ /* 0x040fe20005000000 */
[-C--:B--2---:R-:W-:Y:S01]  /*1600*/  IMAD R113, R14, R15.reuse, RZ ;  /* 0x0000000f0e717224 */ /* 0x084fe200078e02ff */
[C---:B------:R-:W-:Y:S01]  /*1610*/  SEL R30, R13.reuse, R30, !P2 ;  /* 0x0000001e0d1e7207 */ /* 0x040fe20005000000 */
[-C--:B------:R-:W-:Y:S01]  /*1620*/  IMAD R16, R16, R15.reuse, RZ ;  /* 0x0000000f10107224 */ /* 0x080fe200078e02ff */
        /* <DEDUP_REMOVED lines=12> */
[----:B------:R-:W-:Y:S01]  /*16f0*/  SEL R13, R13, R46, !P2 ;  /* 0x0000002e0d0d7207 */ /* 0x000fe20005000000 */
[-C--:B------:R-:W-:Y:S01]  /*1700*/  IMAD R30, R30, R15.reuse, RZ ;  /* 0x0000000f1e1e7224 */ /* 0x080fe200078e02ff */
[-C--:B0-----:R-:W-:Y:S01]  /*1710*/  LEA R106, P4, R20, R38.reuse, 0x1 ;  /* 0x00000026146a7211 */ /* 0x081fe200078808ff */
[-C--:B------:R-:W-:Y:S01]  /*1720*/  IMAD R32, R32, R15.reuse, RZ ;  /* 0x0000000f20207224 */ /* 0x080fe200078e02ff */
[-C--:B------:R-:W-:Y:S01]  /*1730*/  LEA R112, P1, R113, R38.reuse, 0x1 ;  /* 0x0000002671707211 */ /* 0x080fe200078208ff */
[----:B------:R-:W-:Y:S01]  /*1740*/  IMAD R34, R34, R15, RZ ;  /* 0x0000000f22227224 */ /* 0x000fe200078e02ff */
[----:B------:R-:W-:Y:S01]  /*1750*/  LEA.HI.X.SX32 R107, R20, R39, 0x1, P4 ;  /* 0x00000027146b7211 */ /* 0x000fe200020f0eff */
[-C--:B------:R-:W-:Y:S01]  /*1760*/  IMAD R71, R36, R15.reuse, RZ ;  /* 0x0000000f24477224 */ /* 0x080fe200078e02ff */
[----:B------:R-:W0:Y:S01]  /*1770*/  LDC R20, c[0x0][0x3a8] ;  /* 0x0000ea00ff147b82 */ /* 0x000e220000000800 */
[-C--:B------:R-:W-:Y:S01]  /*1780*/  IMAD R40, R40, R15.reuse, RZ ;  /* 0x0000000f28287224 */ /* 0x080fe200078e02ff */
[-C--:B------:R-:W-:Y:S01]  /*1790*/  LEA R110, P2, R16, R38.reuse, 0x1 ;  /* 0x00000026106e7211 */ /* 0x080fe200078408ff */
[-C--:B------:R-:W-:Y:S01]  /*17a0*/  IMAD R42, R42, R15.reuse, RZ ;  /* 0x0000000f2a2a7224 */ /* 0x080fe200078e02ff */
[-C--:B------:R-:W-:Y:S01]  /*17b0*/  LEA R108, P3, R18, R38.reuse, 0x1 ;  /* 0x00000026126c7211 */ /* 0x080fe200078608ff */
[-C--:B------:R-:W-:Y:S01]  /*17c0*/  IMAD R44, R44, R15.reuse, RZ ;  /* 0x0000000f2c2c7224 */ /* 0x080fe200078e02ff */
[----:B------:R-:W-:Y:S01]  /*17d0*/  LEA R78, P5, R22, R38, 0x1 ;  /* 0x00000026164e7211 */ /* 0x000fe200078a08ff */
[----:B------:R-:W-:Y:S01]  /*17e0*/  IMAD R13, R13, R15, RZ ;  /* 0x0000000f0d0d7224 */ /* 0x000fe200078e02ff */
[-C--:B------:R-:W-:Y:S01]  /*17f0*/  LEA.HI.X.SX32 R113, R113, R39.reuse, 0x1, P1 ;  /* 0x0000002771717211 */ /* 0x080fe200008f0eff */
[----:B------:R-:W2:Y:S01]  /*1800*/  LDC.64 R14, c[0x0][0x380] ;  /* 0x0000e000ff0e7b82 */ /* 0x000ea20000000a00 */
[----:B------:R-:W-:-:S02]  /*1810*/  LEA.HI.X.SX32 R111, R16, R39, 0x1, P2 ;  /* 0x00000027106f7211 */ /* 0x000fc400010f0eff */
[-C--:B------:R-:W-:Y:S02]  /*1820*/  LEA.HI.X.SX32 R109, R18, R39.reuse, 0x1, P3 ;  /* 0x00000027126d7211 */ /* 0x080fe400018f0eff */
[-C--:B------:R-:W-:Y:S02]  /*1830*/  LEA R76, P6, R24, R38.reuse, 0x1 ;  /* 0x00000026184c7211 */ /* 0x080fe400078c08ff */
[-C--:B------:R-:W-:Y:S02]  /*1840*/  LEA R74, P1, R26, R38.reuse, 0x1 ;  /* 0x000000261a4a7211 */ /* 0x080fe400078208ff */
[-C--:B------:R-:W-:Y:S02]  /*1850*/  LEA R64, P2, R28, R38.reuse, 0x1 ;  /* 0x000000261c407211 */ /* 0x080fe400078408ff */
[----:B------:R-:W-:Y:S02]  /*1860*/  LEA R72, P3, R30, R38, 0x1 ;  /* 0x000000261e487211 */ /* 0x000fe400078608ff */
[----:B------:R-:W-:-:S02]  /*1870*/  LEA.HI.X.SX32 R79, R22, R39, 0x1, P5 ;  /* 0x00000027164f7211 */ /* 0x000fc400028f0eff */
[----:B------:R-:W-:Y:S01]  /*1880*/  LEA R66, P4, R32, R38, 0x1 ;  /* 0x0000002620427211 */ /* 0x000fe200078808ff */
[----:B0-----:R-:W-:Y:S01]  /*1890*/  IMAD R97, R97, R20, RZ ;  /* 0x0000001461617224 */ /* 0x001fe200078e02ff */
[----:B------:R-:W-:Y:S01]  /*18a0*/  LEA R68, P5, R34, R38, 0x1 ;  /* 0x0000002622447211 */ /* 0x000fe200078a08ff */
[-C--:B------:R-:W-:Y:S01]  /*18b0*/  IMAD R99, R99, R20.reuse, RZ ;  /* 0x0000001463637224 */ /* 0x080fe200078e02ff */
[-C--:B------:R-:W-:Y:S01]  /*18c0*/  LEA.HI.X.SX32 R77, R24, R39.reuse, 0x1, P6 ;  /* 0x00000027184d7211 */ /* 0x080fe200030f0eff */
[-C--:B------:R-:W-:Y:S01]  /*18d0*/  IMAD R101, R101, R20.reuse, RZ ;  /* 0x0000001465657224 */ /* 0x080fe200078e02ff */
[-C--:B------:R-:W-:Y:S01]  /*18e0*/  LEA.HI.X.SX32 R75, R26, R39.reuse, 0x1, P1 ;  /* 0x000000271a4b7211 */ /* 0x080fe200008f0eff */
[-C--:B------:R-:W-:Y:S01]  /*18f0*/  IMAD R103, R103, R20.reuse, RZ ;  /* 0x0000001467677224 */ /* 0x080fe200078e02ff */
[-C--:B------:R-:W-:Y:S01]  /*1900*/  LEA.HI.X.SX32 R65, R28, R39.reuse, 0x1, P2 ;  /* 0x000000271c417211 */ /* 0x080fe200010f0eff */
[-C--:B------:R-:W-:Y:S01]  /*1910*/  IMAD R105, R105, R20.reuse, RZ ;  /* 0x0000001469697224 */ /* 0x080fe200078e02ff */
[-C--:B------:R-:W-:Y:S01]  /*1920*/  LEA.HI.X.SX32 R73, R30, R39.reuse, 0x1, P3 ;  /* 0x000000271e497211 */ /* 0x080fe200018f0eff */
[----:B------:R-:W-:Y:S01]  /*1930*/  IMAD R81, R81, R20, RZ ;  /* 0x0000001451517224 */ /* 0x000fe200078e02ff */
[----:B------:R-:W-:Y:S01]  /*1940*/  LEA R70, P6, R71, R38, 0x1 ;  /* 0x0000002647467211 */ /* 0x000fe200078c08ff */
[----:B------:R-:W-:Y:S01]  /*1950*/  IMAD R83, R83, R20, RZ ;  /* 0x0000001453537224 */ /* 0x000fe200078e02ff */
[----:B------:R-:W-:Y:S01]  /*1960*/  LEA R36, P1, R40, R38, 0x1 ;  /* 0x0000002628247211 */ /* 0x000fe200078208ff */
[----:B------:R-:W-:Y:S01]  /*1970*/  IMAD R85, R85, R20, RZ ;  /* 0x0000001455557224 */ /* 0x000fe200078e02ff */
[-C--:B------:R-:W-:Y:S01]  /*1980*/  LEA R60, P2, R42, R38.reuse, 0x1 ;  /* 0x000000262a3c7211 */ /* 0x080fe200078408ff */
[----:B------:R-:W-:Y:S01]  /*1990*/  IMAD.SHL.U32 R91, R20, 0x40, RZ ;  /* 0x00000040145b7824 */ /* 0x000fe200078e00ff */
[----:B------:R-:W-:Y:S01]  /*19a0*/  LEA R62, P3, R44, R38, 0x1 ;  /* 0x000000262c3e7211 */ /* 0x000fe200078608ff */
[-C--:B------:R-:W-:Y:S01]  /*19b0*/  IMAD R89, R3, R20.reuse, RZ ;  /* 0x0000001403597224 */ /* 0x080fe200078e02ff */
[-C--:B------:R-:W-:Y:S01]  /*19c0*/  LEA.HI.X.SX32 R67, R32, R39.reuse, 0x1, P4 ;  /* 0x0000002720437211 */ /* 0x080fe200020f0eff */
[----:B------:R-:W-:Y:S01]  /*19d0*/  IMAD R87, R4, R20, RZ ;  /* 0x0000001404577224 */ /* 0x000fe200078e02ff */
[----:B------:R-:W-:-:S02]  /*19e0*/  LEA.HI.X.SX32 R69, R34, R39, 0x1, P5 ;  /* 0x0000002722457211 */ /* 0x000fc400028f0eff */
[----:B------:R-:W-:Y:S02]  /*19f0*/  LEA R38, P4, R13, R38, 0x1 ;  /* 0x000000260d267211 */ /* 0x000fe400078808ff */
[----:B--2---:R-:W-:Y:S02]  /*1a00*/  LEA R26, P5, R12, R14, 0x1 ;  /* 0x0000000e0c1a7211 */ /* 0x004fe400078a08ff */
[----:B------:R-:W-:Y:S02]  /*1a10*/  LOP3.LUT R21, R48, 0x30, R5, 0x78, !PT ;  /* 0x0000003030157812 */ /* 0x000fe400078e7805 */
[-C--:B------:R-:W-:Y:S02]  /*1a20*/  LEA.HI.X.SX32 R71, R71, R39.reuse, 0x1, P6 ;  /* 0x0000002747477211 */ /* 0x080fe400030f0eff */
[----:B------:R-:W-:Y:S02]  /*1a30*/  LEA.HI.X.SX32 R37, R40, R39, 0x1, P1 ;  /* 0x0000002728257211 */ /* 0x000fe400008f0eff */
[----:B------:R-:W-:-:S02]  /*1a40*/  CS2R R40, SRZ ;  /* 0x0000000000287805 */ /* 0x000fc4000001ff00 */
[-C--:B------:R-:W-:Y:S02]  /*1a50*/  LEA.HI.X.SX32 R61, R42, R39.reuse, 0x1, P2 ;  /* 0x000000272a3d7211 */ /* 0x080fe400010f0eff */
[----:B------:R-:W-:Y:S02]  /*1a60*/  CS2R R42, SRZ ;  /* 0x00000000002a7805 */ /* 0x000fe4000001ff00 */
[-C--:B------:R-:W-:Y:S02]  /*1a70*/  LEA.HI.X.SX32 R63, R44, R39.reuse, 0x1, P3 ;  /* 0x000000272c3f7211 */ /* 0x080fe400018f0eff */
[----:B------:R-:W-:Y:S02]  /*1a80*/  LEA.HI.X.SX32 R39, R13, R39, 0x1, P4 ;  /* 0x000000270d277211 */ /* 0x000fe400020f0eff */
[----:B------:R-:W-:Y:S02]  /*1a90*/  LEA.HI.X.SX32 R27, R12, R15, 0x1, P5 ;  /* 0x0000000f0c1b7211 */ /* 0x000fe400028f0eff */
[----:B------:R-:W-:-:S02]  /*1aa0*/  LOP3.LUT R14, R4, 0x28, RZ, 0xfc, !PT ;  /* 0x00000028040e7812 */ /* 0x000fc400078efcff */
[C---:B------:R-:W-:Y:S02]  /*1ab0*/  LOP3.LUT R16, R4.reuse, 0x24, RZ, 0xfc, !PT ;  /* 0x0000002404107812 */ /* 0x040fe400078efcff */
[----:B------:R-:W-:Y:S01]  /*1ac0*/  LOP3.LUT R18, R4, 0x10, RZ, 0xfc, !PT ;  /* 0x0000001004127812 */ /* 0x000fe200078efcff */
[-C--:B------:R-:W-:Y:S01]  /*1ad0*/  IMAD R14, R14, R20.reuse, RZ ;  /* 0x000000140e0e7224 */ /* 0x080fe200078e02ff */
[----:B------:R-:W-:Y:S01]  /*1ae0*/  LOP3.LUT R15, R4, 0xc, RZ, 0xfc, !PT ;  /* 0x0000000c040f7812 */ /* 0x000fe200078efcff */
[-C--:B------:R-:W-:Y:S01]  /*1af0*/  IMAD R16, R16, R20.reuse, RZ ;  /* 0x0000001410107224 */ /* 0x080fe200078e02ff */
[----:B------:R-:W-:Y:S01]  /*1b00*/  LOP3.LUT R13, R4, 0x8, RZ, 0xfc, !PT ;  /* 0x00000008040d7812 */ /* 0x000fe200078efcff */
[-C--:B------:R-:W-:Y:S01]  /*1b10*/  IMAD R18, R18, R20.reuse, RZ ;  /* 0x0000001412127224 */ /* 0x080fe200078e02ff */
[----:B------:R-:W-:Y:S01]  /*1b20*/  LOP3.LUT R12, R4, 0x4, RZ, 0xfc, !PT ;  /* 0x00000004040c7812 */ /* 0x000fe200078efcff */
[-C--:B------:R-:W-:Y:S01]  /*1b30*/  IMAD R15, R15, R20.reuse, RZ ;  /* 0x000000140f0f7224 */ /* 0x080fe200078e02ff */
[----:B------:R-:W-:Y:S01]  /*1b40*/  LOP3.LUT R10, R21, 0x400, R10, 0xf8, !PT ;  /* 0x00000400150a7812 */ /* 0x000fe200078ef80a */
[-C--:B------:R-:W-:Y:S01]  /*1b50*/  IMAD R13, R13, R20.reuse, RZ ;  /* 0x000000140d0d7224 */ /* 0x080fe200078e02ff */
[C---:B------:R-:W-:Y:S01]  /*1b60*/  LOP3.LUT R17, R9.reuse, 0x20, RZ, 0x3c, !PT ;  /* 0x0000002009117812 */ /* 0x040fe200078e3cff */
[----:B------:R-:W-:Y:S01]  /*1b70*/  IMAD R12, R12, R20, RZ ;  /* 0x000000140c0c7224 */ /* 0x000fe200078e02ff */
[----:B------:R-:W-:-:S02]  /*1b80*/  LOP3.LUT R20, R9, 0x40, RZ, 0x3c, !PT ;  /* 0x0000004009147812 */ /* 0x000fc400078e3cff */
[----:B------:R-:W-:Y:S02]  /*1b90*/  LOP3.LUT R21, R9, 0x60, RZ, 0x3c, !PT ;  /* 0x0000006009157812 */ /* 0x000fe400078e3cff */
[----:B-1----:R-:W-:-:S07]  /*1ba0*/  LOP3.LUT R80, R10, 0x40, RZ, 0x3c, !PT ;  /* 0x000000400a507812 */ /* 0x002fce00078e3cff */
.L_x_1:
[C---:B------:R-:W-:Y:S01]  /*1bb0*/  LOP3.LUT R22, R4.reuse, 0x4, RZ, 0xfc, !PT ;  /* 0x0000000404167812 */ /* 0x040fe200078efcff */
[----:B------:R-:W-:Y:S01]  /*1bc0*/  IMAD.WIDE R24, R87, 0x2, R26 ;  /* 0x0000000257187825 */ /* 0x000fe200078e021a */
[----:B------:R-:W-:Y:S02]  /*1bd0*/  ISETP.GE.AND P5, PT, R4, UR5, PT ;  /* 0x0000000504007c0c */ /* 0x000fe4000bfa6270 */
[----:B------:R-:W-:Y:S02]  /*1be0*/  ISETP.GE.AND P3, PT, R22, UR5, PT ;  /* 0x0000000516007c0c */ /* 0x000fe4000bf66270 */
[----:B------:R-:W-:Y:S02]  /*1bf0*/  LOP3.LUT R22, R4, 0x8, RZ, 0xfc, !PT ;  /* 0x0000000804167812 */ /* 0x000fe400078efcff */
[----:B------:R-:W-:Y:S02]  /*1c00*/  PRMT R50, RZ, 0x7610, R50 ;  /* 0x00007610ff327816 */ /* 0x000fe40000000032 */
[----:B------:R-:W-:-:S02]  /*1c10*/  ISETP.GE.AND P2, PT, R22, UR5, PT ;  /* 0x0000000516007c0c */ /* 0x000fc4000bf46270 */
[C---:B------:R-:W-:Y:S02]  /*1c20*/  LOP3.LUT R23, R4.reuse, 0xc, RZ, 0xfc, !PT ;  /* 0x0000000c04177812 */ /* 0x040fe400078efcff */
[C---:B------:R-:W-:Y:S01]  /*1c30*/  LOP3.LUT R28, R4.reuse, 0x10, RZ, 0xfc, !PT ;  /* 0x00000010041c7812 */ /* 0x040fe200078efcff */
[----:B------:R0:W2:Y:S01]  /*1c40*/  @!P5 LDG.E.U16 R50, desc[UR6][R24.64] ;  /* 0x000000061832d981 */ /* 0x0000a2000c1e1500 */
[C---:B------:R-:W-:Y:S02]  /*1c50*/  LOP3.LUT R29, R4.reuse, 0x14, RZ, 0xfc, !PT ;  /* 0x00000014041d7812 */ /* 0x040fe400078efcff */
[----:B------:R-:W-:Y:S02]  /*1c60*/  LOP3.LUT R30, R4, 0x18, RZ, 0xfc, !PT ;  /* 0x00000018041e7812 */ /* 0x000fe400078efcff */
[----:B------:R-:W-:Y:S01]  /*1c70*/  ISETP.GE.AND P1, PT, R23, UR5, PT ;  /* 0x0000000517007c0c */ /* 0x000fe2000bf26270 */
[----:B------:R-:W-:Y:S01]  /*1c80*/  IMAD.WIDE R22, R12, 0x2, R26 ;  /* 0x000000020c167825 */ /* 0x000fe200078e021a */
[----:B------:R-:W-:-:S02]  /*1c90*/  ISETP.GE.AND P4, PT, R28, UR5, PT ;  /* 0x000000051c007c0c */ /* 0x000fc4000bf86270 */
[----:B------:R-:W-:Y:S01]  /*1ca0*/  ISETP.GE.AND P6, PT, R29, UR5, PT ;  /* 0x000000051d007c0c */ /* 0x000fe2000bfc6270 */
[----:B------:R-:W-:Y:S01]  /*1cb0*/  IMAD.WIDE R28, R13, 0x2, R26 ;  /* 0x000000020d1c7825 */ /* 0x000fe200078e021a */
[----:B------:R-:W-:Y:S02]  /*1cc0*/  PRMT R104, RZ, 0x7610, R104 ;  /* 0x00007610ff687816 */ /* 0x000fe40000000068 */
[----:B------:R-:W-:Y:S02]  /*1cd0*/  PRMT R52, RZ, 0x7610, R52 ;  /* 0x00007610ff347816 */ /* 0x000fe40000000034 */
[----:B------:R-:W-:Y:S02]  /*1ce0*/  ISETP.GE.AND P5, PT, R30, UR5, PT ;  /* 0x000000051e007c0c */ /* 0x000fe4000bfa6270 */
[C---:B------:R-:W-:Y:S01]  /*1cf0*/  LOP3.LUT R31, R4.reuse, 0x20, RZ, 0xfc, !PT ;  /* 0x00000020041f7812 */ /* 0x040fe200078efcff */
[----:B------:R-:W3:Y:S01]  /*1d00*/  @!P3 LDG.E.U16 R104, desc[UR6][R22.64] ;  /* 0x000000061668b981 */ /* 0x000ee2000c1e1500 */
[----:B------:R-:W-:-:S02]  /*1d10*/  LOP3.LUT R30, R4, 0x24, RZ, 0xfc, !PT ;  /* 0x00000024041e7812 */ /* 0x000fc400078efcff */
[----:B------:R-:W-:Y:S01]  /*1d20*/  ISETP.GE.AND P3, PT, R31, UR5, PT ;  /* 0x000000051f007c0c */ /* 0x000fe2000bf66270 */
[----:B------:R1:W4:Y:S01]  /*1d30*/  @!P2 LDG.E.U16 R52, desc[UR6][R28.64] ;  /* 0x000000061c34a981 */ /* 0x000322000c1e1500 */
[----:B------:R-:W-:Y:S01]  /*1d40*/  ISETP.GE.AND P2, PT, R30, UR5, PT ;  /* 0x000000051e007c0c */ /* 0x000fe2000bf46270 */
[----:B------:R-:W-:Y:S01]  /*1d50*/  IMAD.WIDE R30, R18, 0x2, R26 ;  /* 0x00000002121e7825 */ /* 0x000fe200078e021a */
[----:B------:R-:W-:Y:S02]  /*1d60*/  PRMT R54, RZ, 0x7610, R54 ;  /* 0x00007610ff367816 */ /* 0x000fe40000000036 */
[----:B------:R-:W-:-:S04]  /*1d70*/  PRMT R102, RZ, 0x7610, R102 ;  /* 0x00007610ff667816 */ /* 0x000fc80000000066 */
[----:B------:R-:W5:Y:S01]  /*1d80*/  @!P4 LDG.E.U16 R54, desc[UR6][R30.64] ;  /* 0x000000061e36c981 */ /* 0x000f62000c1e1500 */
[----:B------:R-:W-:Y:S01]  /*1d90*/  ISETP.GE.AND P4, PT, R3, UR5, PT ;  /* 0x0000000503007c0c */ /* 0x000fe2000bf86270 */
[----:B0-----:R-:W-:Y:S01]  /*1da0*/  IMAD.WIDE R24, R15, 0x2, R26 ;  /* 0x000000020f187825 */ /* 0x001fe200078e021a */
[----:B------:R-:W-:-:S03]  /*1db0*/  PRMT R98, RZ, 0x7610, R98 ;  /* 0x00007610ff627816 */ /* 0x000fc60000000062 */
[----:B-1----:R-:W-:Y:S01]  /*1dc0*/  IMAD.WIDE R28, R89, 0x2, R26 ;  /* 0x00000002591c7825 */ /* 0x002fe200078e021a */
[----:B------:R0:W3:Y:S01]  /*1dd0*/  @!P1 LDG.E.U16 R102, desc[UR6][R24.64] ;  /* 0x0000000618669981 */ /* 0x0000e2000c1e1500 */
[----:B------:R-:W-:Y:S02]  /*1de0*/  PRMT R100, RZ, 0x7610, R100 ;  /* 0x00007610ff647816 */ /* 0x000fe40000000064 */
[----:B------:R-:W-:Y:S01]  /*1df0*/  IMAD.WIDE R32, R85, 0x2, R26 ;  /* 0x0000000255207825 */ /* 0x000fe200078e021a */
[C---:B------:R-:W-:Y:S02]  /*1e00*/  LOP3.LUT R34, R4.reuse, 0x28, RZ, 0xfc, !PT ;  /* 0x0000002804227812 */ /* 0x040fe400078efcff */
[----:B------:R-:W-:Y:S01]  /*1e10*/  PRMT R46, RZ, 0x7610, R46 ;  /* 0x00007610ff2e7816 */ /* 0x000fe2000000002e */
[----:B------:R-:W3:Y:S01]  /*1e20*/  @!P4 LDG.E.U16 R98, desc[UR6][R28.64] ;  /* 0x000000061c62c981 */ /* 0x000ee2000c1e1500 */
[----:B0-----:R-:W-:Y:S01]  /*1e30*/  LOP3.LUT R24, R4, 0x34, RZ, 0xfc, !PT ;  /* 0x0000003404187812 */ /* 0x001fe200078efcff */
[----:B------:R-:W-:Y:S01]  /*1e40*/  IMAD.WIDE R22, R83, 0x2, R26 ;  /* 0x0000000253167825 */ /* 0x000fe200078e021a */
[----:B------:R-:W-:Y:S01]  /*1e50*/  PRMT R48, RZ, 0x7610, R48 ;  /* 0x00007610ff307816 */ /* 0x000fe20000000030 */
[----:B------:R0:W3:Y:S01]  /*1e60*/  @!P6 LDG.E.U16 R100, desc[UR6][R32.64] ;  /* 0x000000062064e981 */ /* 0x0000e2000c1e1500 */
[----:B------:R-:W-:Y:S01]  /*1e70*/  ISETP.GE.AND P4, PT, R24, UR5, PT ;  /* 0x0000000518007c0c */ /* 0x000fe2000bf86270 */
[----:B------:R-:W-:Y:S01]  /*1e80*/  IMAD.WIDE R24, R81, 0x2, R26 ;  /* 0x0000000251187825 */ /* 0x000fe200078e021a */
[----:B------:R-:W-:Y:S01]  /*1e90*/  PRMT R96, RZ, 0x7610, R96 ;  /* 0x00007610ff607816 */ /* 0x000fe20000000060 */
[----:B------:R1:W3:Y:S01]  /*1ea0*/  @!P5 LDG.E.U16 R46, desc[UR6][R22.64] ;  /* 0x00000006162ed981 */ /* 0x0002e2000c1e1500 */
[----:B------:R-:W-:Y:S01]  /*1eb0*/  ISETP.GE.AND P1, PT, R34, UR5, PT ;  /* 0x0000000522007c0c */ /* 0x000fe2000bf26270 */
[----:B------:R-:W-:Y:S01]  /*1ec0*/  IMAD.WIDE R30, R16, 0x2, R26 ;  /* 0x00000002101e7825 */ /* 0x000fe200078e021a */
[C---:B------:R-:W-:Y:S01]  /*1ed0*/  LOP3.LUT R34, R4.reuse, 0x2c, RZ, 0xfc, !PT ;  /* 0x0000002c04227812 */ /* 0x040fe200078efcff */
[----:B------:R1:W3:Y:S01]  /*1ee0*/  @!P3 LDG.E.U16 R48, desc[UR6][R24.64] ;  /* 0x000000061830b981 */ /* 0x0002e2000c1e1500 */
[----:B------:R-:W-:-:S02]  /*1ef0*/  LOP3.LUT R35, R4, 0x30, RZ, 0xfc, !PT ;  /* 0x0000003004237812 */ /* 0x000fc400078efcff */
[----:B0-----:R-:W-:Y:S01]  /*1f00*/  LOP3.LUT R32, R4, 0x38, RZ, 0xfc, !PT ;  /* 0x0000003804207812 */ /* 0x001fe200078efcff */
[----:B------:R0:W3:Y:S01]  /*1f10*/  @!P2 LDG.E.U16 R96, desc[UR6][R30.64] ;  /* 0x000000061e60a981 */ /* 0x0000e2000c1e1500 */
[----:B------:R-:W-:Y:S02]  /*1f20*/  LEA.HI R33, R0, 0x3c, RZ, 0x1b ;  /* 0x0000003c00217811 */ /* 0x000fe400078fd8ff */
[----:B------:R-:W-:Y:S02]  /*1f30*/  ISETP.GE.AND P6, PT, R34, UR5, PT ;  /* 0x0000000522007c0c */ /* 0x000fe4000bfc6270 */
[----:B------:R-:W-:Y:S02]  /*1f40*/  ISETP.GE.AND P5, PT, R35, UR5, PT ;  /* 0x0000000523007c0c */ /* 0x000fe4000bfa6270 */
[----:B------:R-:W-:Y:S02]  /*1f50*/  ISETP.GE.AND P3, PT, R32, UR5, PT ;  /* 0x0000000520007c0c */ /* 0x000fe4000bf66270 */
[----:B------:R-:W-:Y:S01]  /*1f60*/  ISETP.GE.AND P2, PT, R33, UR5, PT ;  /* 0x0000000521007c0c */ /* 0x000fe2000bf46270 */
[----:B------:R-:W-:Y:S01]  /*1f70*/  IMAD.WIDE R34, R14, 0x2, R26 ;  /* 0x000000020e227825 */ /* 0x000fe200078e021a */
[----:B------:R-:W-:-:S02]  /*1f80*/  PRMT R118, RZ, 0x7610, R118 ;  /* 0x00007610ff767816 */ /* 0x000fc40000000076 */
[----:B------:R-:W-:Y:S01]  /*1f90*/  PRMT R94, RZ, 0x7610, R94 ;  /* 0x00007610ff5e7816 */ /* 0x000fe2000000005e */
[----:B-1----:R-:W-:Y:S01]  /*1fa0*/  IMAD.WIDE R22, R105, 0x2, R26 ;  /* 0x0000000269167825 */ /* 0x002fe200078e021a */
[----:B------:R-:W-:Y:S02]  /*1fb0*/  PRMT R116, RZ, 0x7610, R116 ;  /* 0x00007610ff747816 */ /* 0x000fe40000000074 */
[----:B------:R-:W-:Y:S01]  /*1fc0*/  PRMT R92, RZ, 0x7610, R92 ;  /* 0x00007610ff5c7816 */ /* 0x000fe2000000005c */
[----:B------:R-:W-:Y:S01]  /*1fd0*/  IMAD.WIDE R24, R103, 0x2, R26 ;  /* 0x0000000267187825 */ /* 0x000fe200078e021a */
[----:B------:R-:W-:Y:S01]  /*1fe0*/  PRMT R114, RZ, 0x7610, R114 ;  /* 0x00007610ff727816 */ /* 0x000fe20000000072 */
[----:B------:R-:W3:Y:S01]  /*1ff0*/  @!P1 LDG.E.U16 R118, desc[UR6][R34.64] ;  /* 0x0000000622769981 */ /* 0x000ee2000c1e1500 */
[----:B------:R-:W-:Y:S01]  /*2000*/  PRMT R90, RZ, 0x7610, R90 ;  /* 0x00007610ff5a7816 */ /* 0x000fe2000000005a */
[--C-:B------:R-:W-:Y:S02]  /*2010*/  IMAD.WIDE R28, R101, 0x2, R26.reuse ;  /* 0x00000002651c7825 */ /* 0x100fe400078e021a */
[----:B------:R-:W3:Y:S02]  /*2020*/  @!P6 LDG.E.U16 R94, desc[UR6][R22.64] ;  /* 0x00000006165ee981 */ /* 0x000ee4000c1e1500 */
[----:B0-----:R-:W-:-:S02]  /*2030*/  IMAD.WIDE R30, R99, 0x2, R26 ;  /* 0x00000002631e7825 */ /* 0x001fc400078e021a */
[----:B------:R0:W3:Y:S02]  /*2040*/  @!P5 LDG.E.U16 R116, desc[UR6][R24.64] ;  /* 0x000000061874d981 */ /* 0x0000e4000c1e1500 */
[----:B------:R-:W-:Y:S02]  /*2050*/  IMAD.WIDE R32, R97, 0x2, R26 ;  /* 0x0000000261207825 */ /* 0x000fe400078e021a */
[----:B------:R1:W3:Y:S04]  /*2060*/  @!P4 LDG.E.U16 R92, desc[UR6][R28.64] ;  /* 0x000000061c5cc981 */ /* 0x0002e8000c1e1500 */
[----:B------:R-:W3:Y:S04]  /*2070*/  @!P3 LDG.E.U16 R114, desc[UR6][R30.64] ;  /* 0x000000061e72b981 */ /* 0x000ee8000c1e1500 */
[----:B------:R1:W3:Y:S01]  /*2080*/  @!P2 LDG.E.U16 R90, desc[UR6][R32.64] ;  /* 0x00000006205aa981 */ /* 0x0002e2000c1e1500 */
[----:B------:R-:W-:Y:S01]  /*2090*/  BAR.SYNC.DEFER_BLOCKING 0x0 ;  /* 0x0000000000007b1d */ /* 0x000fe20000010000 */
[----:B------:R-:W-:Y:S01]  /*20a0*/  ISETP.GE.AND P1, PT, R8, UR5, PT ;  /* 0x0000000508007c0c */ /* 0x000fe2000bf26270 */
[----:B0-----:R-:W-:-:S02]  /*20b0*/  IMAD.MOV.U32 R24, RZ, RZ, R38 ;  /* 0x000000ffff187224 */ /* 0x001fc400078e0026 */
[--C-:B------:R-:W-:Y:S01]  /*20c0*/  IMAD.MOV.U32 R25, RZ, RZ, R39.reuse ;  /* 0x000000ffff197224 */ /* 0x100fe200078e0027 */
[----:B------:R-:W-:Y:S01]  /*20d0*/  PRMT R88, RZ, 0x7610, R88 ;  /* 0x00007610ff587816 */ /* 0x000fe20000000058 */
[----:B------:R-:W-:Y:S01]  /*20e0*/  IMAD.MOV.U32 R22, RZ, RZ, R36 ;  /* 0x000000ffff167224 */ /* 0x000fe200078e0024 */
[----:B------:R-:W-:Y:S01]  /*20f0*/  PRMT R39, RZ, 0x7610, R39 ;  /* 0x00007610ff277816 */ /* 0x000fe20000000027 */
[----:B------:R-:W-:Y:S02]  /*2100*/  IMAD.MOV.U32 R23, RZ, RZ, R37 ;  /* 0x000000ffff177224 */ /* 0x000fe400078e0025 */
[----:B-1----:R-:W-:Y:S01]  /*2110*/  IMAD.WIDE R28, R93, 0x2, R24 ;  /* 0x000000025d1c7825 */ /* 0x002fe200078e0218 */
[----:B------:R-:W-:-:S03]  /*2120*/  PRMT R82, RZ, 0x7610, R82 ;  /* 0x00007610ff527816 */ /* 0x000fc60000000052 */
[----:B------:R-:W-:Y:S01]  /*2130*/  IMAD.WIDE R32, R93, 0x2, R60 ;  /* 0x000000025d207825 */ /* 0x000fe200078e023c */
[----:B------:R-:W-:-:S03]  /*2140*/  PRMT R86, RZ, 0x7610, R86 ;  /* 0x00007610ff567816 */ /* 0x000fc60000000056 */
[C---:B------:R-:W-:Y:S01]  /*2150*/  IMAD.WIDE R34, R93.reuse, 0x2, R22 ;  /* 0x000000025d227825 */ /* 0x040fe200078e0216 */
[----:B------:R-:W-:Y:S02]  /*2160*/  PRMT R44, RZ, 0x7610, R44 ;  /* 0x00007610ff2c7816 */ /* 0x000fe4000000002c */
[----:B------:R-:W-:Y:S01]  /*2170*/  PRMT R37, RZ, 0x7610, R37 ;  /* 0x00007610ff257816 */ /* 0x000fe20000000025 */
[----:B------:R-:W-:Y:S01]  /*2180*/  IMAD.WIDE R30, R93, 0x2, R62 ;  /* 0x000000025d1e7825 */ /* 0x000fe200078e023e */
[----:B------:R0:W3:Y:S01]  /*2190*/  @!P1 LDG.E.U16 R88, desc[UR6][R28.64] ;  /* 0x000000061c589981 */ /* 0x0000e2000c1e1500 */
[----:B------:R-:W-:-:S03]  /*21a0*/  PRMT R36, RZ, 0x7610, R36 ;  /* 0x00007610ff247816 */ /* 0x000fc60000000024 */
[----:B------:R1:W3:Y:S01]  /*21b0*/  @!P1 LDG.E.U16 R39, desc[UR6][R32.64] ;  /* 0x0000000620279981 */ /* 0x0002e2000c1e1500 */
[----:B------:R-:W-:-:S03]  /*21c0*/  PRMT R38, RZ, 0x7610, R38 ;  /* 0x00007610ff267816 */ /* 0x000fc60000000026 */
[----:B------:R1:W3:Y:S01]  /*21d0*/  @!P1 LDG.E.U16 R82, desc[UR6][R34.64] ;  /* 0x0000000622529981 */ /* 0x0002e2000c1e1500 */
[C---:B0-----:R-:W-:Y:S01]  /*21e0*/  IMAD.WIDE R28, R93.reuse, 0x2, R70 ;  /* 0x000000025d1c7825 */ /* 0x041fe200078e0246 */
[----:B------:R-:W-:Y:S02]  /*21f0*/  PRMT R84, RZ, 0x7610, R84 ;  /* 0x00007610ff547816 */ /* 0x000fe40000000054 */
[----:B------:R0:W3:Y:S01]  /*2200*/  @!P1 LDG.E.U16 R86, desc[UR6][R30.64] ;  /* 0x000000061e569981 */ /* 0x0000e2000c1e1500 */
[C---:B-1----:R-:W-:Y:S01]  /*2210*/  IMAD.WIDE R32, R93.reuse, 0x2, R66 ;  /* 0x000000025d207825 */ /* 0x042fe200078e0242 */
[----:B------:R-:W-:Y:S02]  /*2220*/  PRMT R47, RZ, 0x7610, R47 ;  /* 0x00007610ff2f7816 */ /* 0x000fe4000000002f */
[----:B------:R-:W3:Y:S01]  /*2230*/  @!P1 LDG.E.U16 R44, desc[UR6][R28.64] ;  /* 0x000000061c2c9981 */ /* 0x000ee2000c1e1500 */
[----:B------:R-:W-:Y:S01]  /*2240*/  IMAD.WIDE R34, R93, 0x2, R64 ;  /* 0x000000025d227825 */ /* 0x000fe200078e0240 */
[----:B------:R-:W-:-:S02]  /*2250*/  PRMT R122, RZ, 0x7610, R122 ;  /* 0x00007610ff7a7816 */ /* 0x000fc4000000007a */
[----:B------:R1:W3:Y:S01]  /*2260*/  @!P1 LDG.E.U16 R37, desc[UR6][R32.64] ;  /* 0x0000000620259981 */ /* 0x0002e2000c1e1500 */
[C---:B0-----:R-:W-:Y:S01]  /*2270*/  IMAD.WIDE R30, R93.reuse, 0x2, R68 ;  /* 0x000000025d1e7825 */ /* 0x041fe200078e0244 */
[----:B------:R-:W-:Y:S02]  /*2280*/  PRMT R124, RZ, 0x7610, R124 ;  /* 0x00007610ff7c7816 */ /* 0x000fe4000000007c */
[----:B------:R0:W3:Y:S01]  /*2290*/  @!P1 LDG.E.U16 R36, desc[UR6][R34.64] ;  /* 0x0000000622249981 */ /* 0x0000e2000c1e1500 */
[C---:B------:R-:W-:Y:S01]  /*22a0*/  IMAD.WIDE R120, R93.reuse, 0x2, R74 ;  /* 0x000000025d787825 */ /* 0x040fe200078e024a */
[----:B------:R-:W-:Y:S02]  /*22b0*/  PRMT R45, RZ, 0x7610, R45 ;  /* 0x00007610ff2d7816 */ /* 0x000fe4000000002d */
[----:B------:R0:W3:Y:S01]  /*22c0*/  @!P1 LDG.E.U16 R38, desc[UR6][R30.64] ;  /* 0x000000061e269981 */ /* 0x0000e2000c1e1500 */
[----:B-1----:R-:W-:Y:S01]  /*22d0*/  IMAD.WIDE R32, R93, 0x2, R76 ;  /* 0x000000025d207825 */ /* 0x002fe200078e024c */
[----:B------:R-:W-:-:S02]  /*22e0*/  PRMT R115, RZ, 0x7610, R115 ;  /* 0x00007610ff737816 */ /* 0x000fc40000000073 */
[----:B------:R1:W3:Y:S01]  /*22f0*/  @!P1 LDG.E.U16 R84, desc[UR6][R120.64] ;  /* 0x0000000678549981 */ /* 0x0002e2000c1e1500 */
[C---:B------:R-:W-:Y:S01]  /*2300*/  IMAD.WIDE R28, R93.reuse, 0x2, R108 ;  /* 0x000000025d1c7825 */ /* 0x040fe200078e026c */
[----:B------:R-:W-:Y:S02]  /*2310*/  PRMT R117, RZ, 0x7610, R117 ;  /* 0x00007610ff757816 */ /* 0x000fe40000000075 */
[----:B------:R-:W3:Y:S01]  /*2320*/  @!P1 LDG.E.U16 R47, desc[UR6][R32.64] ;  /* 0x00000006202f9981 */ /* 0x000ee2000c1e1500 */
[C---:B0-----:R-:W-:Y:S01]  /*2330*/  IMAD.WIDE R34, R93.reuse, 0x2, R106 ;  /* 0x000000025d227825 */ /* 0x041fe200078e026a */
[----:B------:R-:W-:Y:S02]  /*2340*/  PRMT R119, RZ, 0x7610, R119 ;  /* 0x00007610ff777816 */ /* 0x000fe40000000077 */
[----:B------:R0:W3:Y:S01]  /*2350*/  @!P1 LDG.E.U16 R122, desc[UR6][R28.64] ;  /* 0x000000061c7a9981 */ /* 0x0000e2000c1e1500 */
[----:B------:R-:W-:-:S03]  /*2360*/  IMAD.WIDE R30, R93, 0x2, R110 ;  /* 0x000000025d1e7825 */ /* 0x000fc600078e026e */
[----:B------:R-:W3:Y:S01]  /*2370*/  @!P1 LDG.E.U16 R124, desc[UR6][R34.64] ;  /* 0x00000006227c9981 */ /* 0x000ee2000c1e1500 */
[----:B-1----:R-:W-:-:S03]  /*2380*/  IMAD.WIDE R120, R93, 0x2, R72 ;  /* 0x000000025d787825 */ /* 0x002fc600078e0248 */
[----:B------:R-:W3:Y:S01]  /*2390*/  @!P1 LDG.E.U16 R45, desc[UR6][R30.64] ;  /* 0x000000061e2d9981 */ /* 0x000ee2000c1e1500 */
[----:B0-----:R-:W-:-:S03]  /*23a0*/  IMAD.WIDE R28, R93, 0x2, R78 ;  /* 0x000000025d1c7825 */ /* 0x001fc600078e024e */
[----:B------:R-:W3:Y:S01]  /*23b0*/  @!P1 LDG.E.U16 R115, desc[UR6][R120.64] ;  /* 0x0000000678739981 */ /* 0x000ee2000c1e1500 */
[----:B------:R-:W-:-:S03]  /*23c0*/  IMAD.WIDE R32, R93, 0x2, R112 ;  /* 0x000000025d207825 */ /* 0x000fc600078e0270 */
[----:B------:R-:W3:Y:S04]  /*23d0*/  @!P1 LDG.E.U16 R117, desc[UR6][R28.64] ;  /* 0x000000061c759981 */ /* 0x000ee8000c1e1500 */
[----:B------:R-:W3:Y:S04]  /*23e0*/  @!P1 LDG.E.U16 R119, desc[UR6][R32.64] ;  /* 0x0000000620779981 */ /* 0x000ee8000c1e1500 */
[----:B--2---:R-:W-:Y:S04]  /*23f0*/  STS.U16 [R9+UR4], R50 ;  /* 0x0000003209007988 */ /* 0x004fe80008000404 */
[----:B----4-:R-:W-:Y:S04]  /*2400*/  STS.U16 [R9+UR4+0x200], R52 ;  /* 0x0002003409007988 */ /* 0x010fe80008000404 */
[----:B-----5:R-:W-:Y:S04]  /*2410*/  STS.U16 [R9+UR4+0x400], R54 ;  /* 0x0004003609007988 */ /* 0x020fe80008000404 */
[----:B---3--:R-:W-:Y:S04]  /*2420*/  STS.U16 [R9+UR4+0x600], R46 ;  /* 0x0006002e09007988 */ /* 0x008fe80008000404 */
[----:B------:R-:W-:Y:S04]  /*2430*/  STS.U16 [R9+UR4+0x800], R48 ;  /* 0x0008003009007988 */ /* 0x000fe80008000404 */
        /* <DEDUP_REMOVED lines=26> */
[----:B------:R-:W-:Y:S01]  /*25e0*/  STS.U16 [R21+UR4+0x1f00], R119 ;  /* 0x001f007715007988 */ /* 0x000fe20008000404 */
[----:B------:R-:W-:Y:S06]  /*25f0*/  BAR.SYNC.DEFER_BLOCKING 0x0 ;  /* 0x0000000000007b1d */ /* 0x000fec0000010000 */
[----:B------:R-:W-:Y:S04]  /*2600*/  LDSM.16.MT88.4 R52, [R11] ;  /* 0x000000000b34783b */ /* 0x000fe80000004200 */
[----:B------:R-:W0:Y:S04]  /*2610*/  LDSM.16.M88.4 R28, [R10+UR4+0x1000] ;  /* 0x001000040a1c783b */ /* 0x000e280008000200 */
[----:B------:R-:W1:Y:S04]  /*2620*/  LDSM.16.M88.4 R32, [R10+UR4+0x1800] ;  /* 0x001800040a20783b */ /* 0x000e680008000200 */
[----:B------:R-:W2:Y:S04]  /*2630*/  LDSM.16.MT88.4 R36, [R11+0x400] ;  /* 0x000400000b24783b */ /* 0x000ea80000004200 */
[----:B------:R-:W-:Y:S04]  /*2640*/  LDSM.16.MT88.4 R44, [R11+0x800] ;  /* 0x000800000b2c783b */ /* 0x000fe80000004200 */
[----:B------:R-:W3:Y:S01]  /*2650*/  LDSM.16.M88.4 R48, [R80+UR4+0x1000] ;  /* 0x001000045030783b */ /* 0x000ee20008000200 */
[C---:B0-----:R-:W-:Y:S08]  /*2660*/  HMMA.16816.F32 R40, R52.reuse, R28, R40 ;  /* 0x0000001c3428723c */ /* 0x041ff00000001828 */
[----:B-1----:R-:W-:Y:S01]  /*2670*/  HMMA.16816.F32 R56, R52, R32, R56 ;  /* 0x000000203438723c */ /* 0x002fe20000001838 */
[----:B------:R-:W0:Y:S11]  /*2680*/  LDSM.16.M88.4 R52, [R80+UR4+0x1800] ;  /* 0x001800045034783b */ /* 0x000e360008000200 */
[C---:B--2---:R-:W-:Y:S01]  /*2690*/  HMMA.16816.F32 R40, R36.reuse, R30, R40 ;  /* 0x0000001e2428723c */ /* 0x044fe20000001828 */
[----:B------:R-:W1:Y:S07]  /*26a0*/  LDSM.16.MT88.4 R28, [R11+0xc00] ;  /* 0x000c00000b1c783b */ /* 0x000e6e0000004200 */
[----:B------:R-:W-:Y:S01]  /*26b0*/  HMMA.16816.F32 R56, R36, R34, R56 ;  /* 0x000000222438723c */ /* 0x000fe20000001838 */
[----:B------:R-:W-:-:S11]  /*26c0*/  VIADD R19, R19, 0xffffffff ;  /* 0xffffffff13137836 */ /* 0x000fd60000000000 */
[----:B---3--:R-:W-:Y:S01]  /*26d0*/  HMMA.16816.F32 R40, R44, R48, R40 ;  /* 0x000000302c28723c */ /* 0x008fe20000001828 */
[----:B------:R-:W-:-:S07]  /*26e0*/  ISETP.NE.U32.AND P1, PT, R19, RZ, PT ;  /* 0x000000ff1300720c */ /* 0x000fce0003f25070 */
[----:B0-----:R-:W-:Y:S01]  /*26f0*/  HMMA.16816.F32 R56, R44, R52, R56 ;  /* 0x000000342c38723c */ /* 0x001fe20000001838 */
[----:B------:R-:W-:Y:S01]  /*2700*/  UIADD3 UR5, UPT, UPT, UR5, -0x40, URZ ;  /* 0xffffffc005057890 */ /* 0x000fe2000fffe0ff */
[----:B------:R-:W-:-:S04]  /*2710*/  IMAD.WIDE R112, R95, 0x2, R112 ;  /* 0x000000025f707825 */ /* 0x000fc800078e0270 */
[----:B------:R-:W-:-:S06]  /*2720*/  IMAD.WIDE R110, R95, 0x2, R110 ;  /* 0x000000025f6e7825 */ /* 0x000fcc00078e026e */
[----:B-1----:R-:W-:Y:S01]  /*2730*/  HMMA.16816.F32 R40, R28, R50, R40 ;  /* 0x000000321c28723c */ /* 0x002fe20000001828 */
[----:B------:R-:W-:-:S04]  /*2740*/  IMAD.WIDE R108, R95, 0x2, R108 ;  /* 0x000000025f6c7825 */ /* 0x000fc800078e026c */
[----:B------:R-:W-:-:S03]  /*2750*/  IMAD.WIDE R106, R95, 0x2, R106 ;  /* 0x000000025f6a7825 */ /* 0x000fc600078e026a */
[----:B------:R-:W-:Y:S01]  /*2760*/  HMMA.16816.F32 R56, R28, R54, R56 ;  /* 0x000000361c38723c */ /* 0x000fe20000001838 */
[----:B------:R-:W-:-:S04]  /*2770*/  IMAD.WIDE R78, R95, 0x2, R78 ;  /* 0x000000025f4e7825 */ /* 0x000fc800078e024e */
        /* <DEDUP_REMOVED lines=11> */
[----:B------:R-:W-:Y:S01]  /*2830*/  IMAD.WIDE R26, R91, 0x2, R26 ;  /* 0x000000025b1a7825 */ /* 0x000fe200078e021a */
[----:B------:R-:W-:Y:S06]  /*2840*/  @P1 BRA `(.L_x_1) ;  /* 0xfffffff000d81947 */ /* 0x000fec000383ffff */
[----:B------:R-:W-:Y:S02]  /*2850*/  F2FP.F16.F32.PACK_AB R43, R59, R43 ;  /* 0x0000002b3b2b723e */ /* 0x000fe400000000ff */
[----:B------:R-:W-:Y:S02]  /*2860*/  F2FP.F16.F32.PACK_AB R42, R58, R42 ;  /* 0x0000002a3a2a723e */ /* 0x000fe400000000ff */
[----:B------:R-:W-:Y:S02]  /*2870*/  F2FP.F16.F32.PACK_AB R41, R57, R41 ;  /* 0x000000293929723e */ /* 0x000fe400000000ff */
[----:B------:R-:W-:-:S07]  /*2880*/  F2FP.F16.F32.PACK_AB R40, R56, R40 ;  /* 0x000000283828723e */ /* 0x000fce00000000ff */
.L_x_0:
[----:B------:R-:W-:Y:S01]  /*2890*/  BAR.SYNC.DEFER_BLOCKING 0x0 ;  /* 0x0000000000007b1d */ /* 0x000fe20000010000 */
[C---:B------:R-:W-:Y:S01]  /*28a0*/  IMAD.SHL.U32 R8, R0.reuse, 0x40, RZ ;  /* 0x0000004000087824 */ /* 0x040fe200078e00ff */
[----:B------:R-:W-:Y:S02]  /*28b0*/  SEL R10, RZ, 0x404, !P0 ;  /* 0x00000404ff0a7807 */ /* 0x000fe40004000000 */
[----:B------:R-:W-:Y:S02]  /*28c0*/  LOP3.LUT R9, R0, 0x20, RZ, 0xc0, !PT ;  /* 0x0000002000097812 */ /* 0x000fe400078ec0ff */
[----:B------:R-:W-:Y:S01]  /*28d0*/  LOP3.LUT R8, R8, 0x40, RZ, 0xc0, !PT ;  /* 0x0000004008087812 */ /* 0x000fe200078ec0ff */
[----:B------:R-:W0:Y:S01]  /*28e0*/  LDCU UR5, c[0x0][0x3b4] ;  /* 0x00007680ff0577ac */ /* 0x000e220008000800 */
[----:B------:R-:W-:Y:S02]  /*28f0*/  SHF.R.S32.HI R11, RZ, 0x3, R0 ;  /* 0x00000003ff0b7819 */ /* 0x000fe40000011400 */
[----:B------:R-:W-:Y:S01]  /*2900*/  LOP3.LUT R5, R10, 0x3c, R5, 0x78, !PT ;  /* 0x0000003c0a057812 */ /* 0x000fe200078e7805 */
[----:B------:R-:W-:Y:S01]  /*2910*/  IMAD R8, R9, 0x8, R8 ;  /* 0x0000000809087824 */ /* 0x000fe200078e0208 */
[----:B------:R-:W-:Y:S01]  /*2920*/  SGXT R11, R11, 0x1 ;  /* 0x000000010b0b781a */ /* 0x000fe20000000200 */
[----:B------:R-:W1:Y:S01]  /*2930*/  LDCU.128 UR8, c[0x0][0x390] ;  /* 0x00007200ff0877ac */ /* 0x000e620008000c00 */
[----:B------:R-:W-:Y:S01]  /*2940*/  SHF.R.S32.HI R12, RZ, 0x4, R0 ;  /* 0x00000004ff0c7819 */ /* 0x000fe20000011400 */
[----:B------:R-:W-:Y:S01]  /*2950*/  IMAD.IADD R5, R8, 0x1, R5 ;  /* 0x0000000108057824 */ /* 0x000fe200078e0205 */
[----:B------:R-:W-:Y:S01]  /*2960*/  LOP3.LUT R11, R11, 0x240, RZ, 0xc0, !PT ;  /* 0x000002400b0b7812 */ /* 0x000fe200078ec0ff */
[----:B------:R-:W2:Y:S01]  /*2970*/  LDCU UR12, c[0x0][0x3b8] ;  /* 0x00007700ff0c77ac */ /* 0x000ea20008000800 */
[----:B------:R-:W-:-:S02]  /*2980*/  SGXT R12, R12, 0x1 ;  /* 0x000000010c0c781a */ /* 0x000fc40000000200 */
[----:B------:R-:W-:Y:S02]  /*2990*/  LOP3.LUT R11, R11, 0x38, R6, 0xf8, !PT ;  /* 0x000000380b0b7812 */ /* 0x000fe400078ef806 */
[----:B------:R-:W-:Y:S01]  /*29a0*/  LOP3.LUT R6, R5, 0x40, RZ, 0x3c, !PT ;  /* 0x0000004005067812 */ /* 0x000fe200078e3cff */
[----:B------:R-:W-:Y:S01]  /*29b0*/  STS [R5+UR4], R40 ;  /* 0x0000002805007988 */ /* 0x000fe20008000804 */
[----:B------:R-:W-:Y:S02]  /*29c0*/  LOP3.LUT R12, R12, 0x404, RZ, 0xc0, !PT ;  /* 0x000004040c0c7812 */ /* 0x000fe400078ec0ff */
[----:B------:R-:W-:Y:S01]  /*29d0*/  LOP3.LUT R11, R11, 0x40, R0, 0x78, !PT ;  /* 0x000000400b0b7812 */ /* 0x000fe200078e7800 */
[----:B------:R0:W-:Y:S01]  /*29e0*/  STS [R5+UR4+0x80], R41 ;  /* 0x0000802905007988 */ /* 0x0001e20008000804 */
[----:B------:R-:W-:Y:S01]  /*29f0*/  IMAD.IADD R0, R3, 0x1, R7 ;  /* 0x0000000103007824 */ /* 0x000fe200078e0207 */
[----:B------:R-:W-:Y:S01]  /*2a00*/  LOP3.LUT R3, R7, R4, RZ, 0xfc, !PT ;  /* 0x0000000407037212 */ /* 0x000fe200078efcff */
[----:B------:R-:W-:Y:S01]  /*2a10*/  IMAD R12, R9, 0x4, R12 ;  /* 0x00000004090c7824 */ /* 0x000fe200078e020c */
[----:B------:R-:W-:Y:S01]  /*2a20*/  STS [R6+UR4+0x200], R42 ;  /* 0x0002002a06007988 */ /* 0x000fe20008000804 */
[----:B-1----:R-:W-:-:S02]  /*2a30*/  ISETP.GE.AND P0, PT, R2, UR10, PT ;  /* 0x0000000a02007c0c */ /* 0x002fc4000bf06270 */
[----:B------:R-:W-:Y:S01]  /*2a40*/  IMAD.IADD R12, R12, 0x1, R11 ;  /* 0x000000010c0c7824 */ /* 0x000fe200078e020b */
[----:B------:R1:W-:Y:S01]  /*2a50*/  STS [R6+UR4+0x280], R43 ;  /* 0x0002802b06007988 */ /* 0x0003e20008000804 */
[----:B------:R-:W-:Y:S03]  /*2a60*/  BAR.SYNC.DEFER_BLOCKING 0x0 ;  /* 0x0000000000007b1d */ /* 0x000fe60000010000 */
[----:B------:R-:W-:Y:S01]  /*2a70*/  LOP3.LUT R10, R12, 0x4, RZ, 0x3c, !PT ;  /* 0x000000040c0a7812 */ /* 0x000fe200078e3cff */
[----:B0-----:R-:W-:Y:S01]  /*2a80*/  IMAD R5, R2, UR5, RZ ;  /* 0x0000000502057c24 */ /* 0x001fe2000f8e02ff */
[----:B------:R-:W-:Y:S01]  /*2a90*/  LOP3.LUT R2, R7, 0x4, R4, 0xfe, !PT ;  /* 0x0000000407027812 */ /* 0x000fe200078efe04 */
[----:B--2---:R-:W-:Y:S01]  /*2aa0*/  IMAD R16, R0, UR12, RZ ;  /* 0x0000000c00107c24 */ /* 0x004fe2000f8e02ff */
[C---:B------:R-:W-:Y:S01]  /*2ab0*/  ISETP.LT.AND P1, PT, R3.reuse, UR11, !P0 ;  /* 0x0000000b03007c0c */ /* 0x040fe2000c721270 */
[----:B------:R-:W-:Y:S01]  /*2ac0*/  IMAD R3, R3, UR12, RZ ;  /* 0x0000000c03037c24 */ /* 0x000fe2000f8e02ff */
[----:B------:R-:W-:Y:S01]  /*2ad0*/  LEA R17, P2, R5, UR8, 0x1 ;  /* 0x0000000805117c11 */ /* 0x000fe2000f8408ff */
[C---:B-1----:R-:W-:Y:S01]  /*2ae0*/  IMAD R6, R2.reuse, UR12, RZ ;  /* 0x0000000c02067c24 */ /* 0x042fe2000f8e02ff */
[----:B------:R-:W-:-:S02]  /*2af0*/  ISETP.LT.AND P4, PT, R2, UR11, !P0 ;  /* 0x0000000b02007c0c */ /* 0x000fc4000c781270 */
[----:B------:R-:W-:Y:S02]  /*2b00*/  LEA.HI.X.SX32 R19, R5, UR9, 0x1, P2 ;  /* 0x0000000905137c11 */ /* 0x000fe400090f0eff */
[CC--:B------:R-:W-:Y:S02]  /*2b10*/  LEA R8, P3, R6.reuse, R17.reuse, 0x1 ;  /* 0x0000001106087211 */ /* 0x0c0fe400078608ff */
[----:B------:R-:W-:Y:S02]  /*2b20*/  LEA R2, P2, R3, R17, 0x1 ;  /* 0x0000001103027211 */ /* 0x000fe400078408ff */
[----:B------:R-:W-:Y:S02]  /*2b30*/  LEA.HI.X.SX32 R9, R6, R19, 0x1, P3 ;  /* 0x0000001306097211 */ /* 0x000fe400018f0eff */
[C-C-:B------:R-:W-:Y:S02]  /*2b40*/  LOP3.LUT R6, R7.reuse, 0xc, R4.reuse, 0xfe, !PT ;  /* 0x0000000c07067812 */ /* 0x140fe400078efe04 */
[----:B------:R-:W-:-:S02]  /*2b50*/  LOP3.LUT R13, R7, 0x18, R4, 0xfe, !PT ;  /* 0x00000018070d7812 */ /* 0x000fc400078efe04 */
[C-C-:B------:R-:W-:Y:S01]  /*2b60*/  LOP3.LUT R11, R7.reuse, 0x14, R4.reuse, 0xfe, !PT ;  /* 0x00000014070b7812 */ /* 0x140fe200078efe04 */
[----:B------:R-:W0:Y:S01]  /*2b70*/  LDS R21, [R12+UR4] ;  /* 0x000000040c157984 */ /* 0x000e220008000800 */
[--C-:B------:R-:W-:Y:S01]  /*2b80*/  LOP3.LUT R5, R7, 0x10, R4.reuse, 0xfe, !PT ;  /* 0x0000001007057812 */ /* 0x100fe200078efe04 */
[----:B------:R-:W-:Y:S01]  /*2b90*/  IMAD R15, R13, UR12, RZ ;  /* 0x0000000c0d0f7c24 */ /* 0x000fe2000f8e02ff */
[----:B------:R-:W-:Y:S01]  /*2ba0*/  LOP3.LUT R4, R7, 0x8, R4, 0xfe, !PT ;  /* 0x0000000807047812 */ /* 0x000fe200078efe04 */
[----:B------:R-:W1:Y:S01]  /*2bb0*/  LDS R25, [R10+UR4] ;  /* 0x000000040a197984 */ /* 0x000e620008000800 */
[----:B------:R-:W-:Y:S01]  /*2bc0*/  LEA.HI.X.SX32 R3, R3, R19, 0x1, P2 ;  /* 0x0000001303037211 */ /* 0x000fe200010f0eff */
[----:B------:R-:W-:Y:S01]  /*2bd0*/  IMAD R14, R11, UR12, RZ ;  /* 0x0000000c0b0e7c24 */ /* 0x000fe2000f8e02ff */
[C---:B------:R-:W-:Y:S01]  /*2be0*/  ISETP.LT.AND P5, PT, R4.reuse, UR11, !P0 ;  /* 0x0000000b04007c0c */ /* 0x040fe2000c7a1270 */
[----:B------:R2:W3:Y:S01]  /*2bf0*/  LDS R23, [R12+UR4+0x100] ;  /* 0x000100040c177984 */ /* 0x0004e20008000800 */
[----:B------:R-:W-:Y:S01]  /*2c00*/  IMAD R7, R4, UR12, RZ ;  /* 0x0000000c04077c24 */ /* 0x000fe2000f8e02ff */
[----:B------:R-:W-:-:S02]  /*2c10*/  ISETP.LT.AND P3, PT, R5, UR11, !P0 ;  /* 0x0000000b05007c0c */ /* 0x000fc4000c761270 */
[----:B------:R4:W5:Y:S02]  /*2c20*/  LDS R27, [R10+UR4+0x100] ;  /* 0x000100040a1b7984 */ /* 0x0009640008000800 */
[----:B------:R-:W-:Y:S01]  /*2c30*/  LEA R4, P6, R7, R17, 0x1 ;  /* 0x0000001107047211 */ /* 0x000fe200078c08ff */
[----:B--2---:R-:W-:-:S03]  /*2c40*/  IMAD R12, R5, UR12, RZ ;  /* 0x0000000c050c7c24 */ /* 0x004fc6000f8e02ff */
[----:B------:R-:W-:Y:S01]  /*2c50*/  LEA.HI.X.SX32 R5, R7, R19, 0x1, P6 ;  /* 0x0000001307057211 */ /* 0x000fe200030f0eff */
[C---:B----4-:R-:W-:Y:S01]  /*2c60*/  IMAD R10, R6.reuse, UR12, RZ ;  /* 0x0000000c060a7c24 */ /* 0x050fe2000f8e02ff */
[----:B0-----:R0:W-:Y:S04]  /*2c70*/  @P1 STG.E.U16 desc[UR6][R2.64], R21 ;  /* 0x0000001502001986 */ /* 0x0011e8000c101506 */
[----:B-1----:R1:W-:Y:S01]  /*2c80*/  @P4 STG.E.U16 desc[UR6][R8.64], R25 ;  /* 0x0000001908004986 */ /* 0x0023e2000c101506 */
[----:B------:R-:W-:Y:S02]  /*2c90*/  ISETP.LT.AND P4, PT, R6, UR11, !P0 ;  /* 0x0000000b06007c0c */ /* 0x000fe4000c781270 */
[C---:B------:R-:W-:Y:S01]  /*2ca0*/  LEA R6, P2, R12.reuse, R17, 0x1 ;  /* 0x000000110c067211 */ /* 0x040fe200078408ff */
[----:B---3--:R2:W-:Y:S03]  /*2cb0*/  @P5 STG.E.U16 desc[UR6][R4.64], R23 ;  /* 0x0000001704005986 */ /* 0x0085e6000c101506 */
[----:B------:R-:W-:-:S02]  /*2cc0*/  LEA.HI.X.SX32 R7, R12, R19, 0x1, P2 ;  /* 0x000000130c077211 */ /* 0x000fc400010f0eff */
[C---:B0-----:R-:W-:Y:S02]  /*2cd0*/  LEA R2, P1, R10.reuse, R17, 0x1 ;  /* 0x000000110a027211 */ /* 0x041fe400078208ff */
[----:B------:R-:W-:Y:S02]  /*2ce0*/  ISETP.LT.AND P2, PT, R11, UR11, !P0 ;  /* 0x0000000b0b007c0c */ /* 0x000fe4000c741270 */
[----:B------:R-:W-:Y:S02]  /*2cf0*/  LEA.HI.X.SX32 R3, R10, R19, 0x1, P1 ;  /* 0x000000130a037211 */ /* 0x000fe400008f0eff */
[CC--:B------:R-:W-:Y:S02]  /*2d00*/  LEA R10, P1, R15.reuse, R17.reuse, 0x1 ;  /* 0x000000110f0a7211 */ /* 0x0c0fe400078208ff */
[----:B-1----:R-:W-:Y:S01]  /*2d10*/  LEA R8, P6, R14, R17, 0x1 ;  /* 0x000000110e087211 */ /* 0x002fe200078c08ff */
[----:B-----5:R0:W-:Y:S01]  /*2d20*/  @P4 STG.E.U16 desc[UR6][R2.64], R27 ;  /* 0x0000001b02004986 */ /* 0x0201e2000c101506 */
[----:B------:R-:W-:-:S02]  /*2d30*/  LEA.HI.X.SX32 R11, R15, R19, 0x1, P1 ;  /* 0x000000130f0b7211 */ /* 0x000fc400008f0eff */
[----:B------:R-:W-:Y:S02]  /*2d40*/  ISETP.LT.AND P1, PT, R13, UR11, !P0 ;  /* 0x0000000b0d007c0c */ /* 0x000fe4000c721270 */
[----:B------:R-:W-:Y:S02]  /*2d50*/  ISETP.LT.AND P0, PT, R0, UR11, !P0 ;  /* 0x0000000b00007c0c */ /* 0x000fe4000c701270 */
[----:B------:R-:W-:Y:S02]  /*2d60*/  PRMT R21, R21, 0x7632, R21 ;  /* 0x0000763215157816 */ /* 0x000fe40000000015 */
[----:B------:R-:W-:Y:S02]  /*2d70*/  LEA.HI.X.SX32 R9, R14, R19, 0x1, P6 ;  /* 0x000000130e097211 */ /* 0x000fe400030f0eff */
[----:B------:R-:W-:Y:S01]  /*2d80*/  PRMT R25, R25, 0x7632, R25 ;  /* 0x0000763219197816 */ /* 0x000fe20000000019 */
[----:B------:R0:W-:Y:S01]  /*2d90*/  @P3 STG.E.U16 desc[UR6][R6.64], R21 ;  /* 0x0000001506003986 */ /* 0x0001e2000c101506 */
[----:B--2---:R-:W-:-:S02]  /*2da0*/  PRMT R5, R23, 0x7632, R5 ;  /* 0x0000763217057816 */ /* 0x004fc40000000005 */
[C---:B------:R-:W-:Y:S01]  /*2db0*/  LEA R12, P6, R16.reuse, R17, 0x1 ;  /* 0x00000011100c7211 */ /* 0x040fe200078c08ff */
[----:B------:R0:W-:Y:S03]  /*2dc0*/  @P2 STG.E.U16 desc[UR6][R8.64], R25 ;  /* 0x0000001908002986 */ /* 0x0001e6000c101506 */
[----:B------:R-:W-:Y:S01]  /*2dd0*/  LEA.HI.X.SX32 R13, R16, R19, 0x1, P6 ;  /* 0x00000013100d7211 */ /* 0x000fe200030f0eff */
[----:B------:R0:W-:Y:S01]  /*2de0*/  @P1 STG.E.U16 desc[UR6][R10.64], R5 ;  /* 0x000000050a001986 */ /* 0x0001e2000c101506 */
[----:B------:R-:W-:Y:S07]  /*2df0*/  @!P0 EXIT ;  /* 0x000000000000894d */ /* 0x000fee0003800000 */
[----:B0-----:R-:W-:-:S05]  /*2e00*/  PRMT R6, R27, 0x7632, R6 ;  /* 0x000076321b067816 */ /* 0x001fca0000000006 */
[----:B------:R-:W-:Y:S01]  /*2e10*/  STG.E.U16 desc[UR6][R12.64], R6 ;  /* 0x000000060c007986 */ /* 0x000fe2000c101506 */
[----:B------:R-:W-:Y:S05]  /*2e20*/  EXIT ;  /* 0x000000000000794d */ /* 0x000fea0003800000 */
.L_x_2:
[----:B------:R-:W-:-:S00]  /*2e30*/  BRA `(.L_x_2) ;  /* 0xfffffffc00fc7947 */ /* 0x000fc0000383ffff */
[----:B------:R-:W-:-:S00]  /*2e40*/  NOP ;  /* 0x0000000000007918 */ /* 0x000fc00000000000 */
        /* <DEDUP_REMOVED lines=11> */
.L_x_3:


//--------------------- .nv.shared.matmul_kernel  --------------------------
	.section	.nv.shared.matmul_kernel,"aw",@nobits
	.sectionflags	@""
	.align	16
	.zero		1024


//--------------------- .nv.shared.reserved.0     --------------------------
	.section	.nv.shared.reserved.0,"aw",@nobits
	.weak		__nv_reservedSMEM_offset_0_alias
	.size		__nv_reservedSMEM_offset_0_alias, 0, 64
	.other		__nv_reservedSMEM_offset_0_alias,@"STO_CUDA_RESERVED_SHARED STV_DEFAULT"
__nv_reservedSMEM_offset_0_alias:
	.zero		0
	.zero		64


//--------------------- .nv.constant0.matmul_kernel --------------------------
	.section	.nv.constant0.matmul_kernel,"a",@progbits
	.sectionflags	@""
	.align	4
.nv.constant0.matmul_kernel:
	.zero		976


//--------------------- SYMBOLS --------------------------

	.type		.nv.reservedSmem.offset0,@object
	.size		.nv.reservedSmem.offset0,0x4
	.type		.nv.reservedSmem.cap,@object
	.size		.nv.reservedSmem.cap,0x4
